//
// Generated by NVIDIA NVVM Compiler
//
// Compiler Build ID: CL-36424714
// Cuda compilation tools, release 13.0, V13.0.88
// Based on NVVM 20.0.0
//

.version 9.0
.target sm_100
.address_size 64

	// .globl	_Z20apply_correction_f64PKdS0_PKiPdi
.const .align 8 .b8 GEOMETRIC_DIVISORS[672];

.visible .entry _Z20apply_correction_f64PKdS0_PKiPdi(
	.param .u64 .ptr .align 1 _Z20apply_correction_f64PKdS0_PKiPdi_param_0,
	.param .u64 .ptr .align 1 _Z20apply_correction_f64PKdS0_PKiPdi_param_1,
	.param .u64 .ptr .align 1 _Z20apply_correction_f64PKdS0_PKiPdi_param_2,
	.param .u64 .ptr .align 1 _Z20apply_correction_f64PKdS0_PKiPdi_param_3,
	.param .u32 _Z20apply_correction_f64PKdS0_PKiPdi_param_4
)
{
	.reg .pred 	%p<3>;
	.reg .b32 	%r<7>;
	.reg .b64 	%rd<18>;
	.reg .b64 	%fd<8>;

	ld.param.u64 	%rd3, [_Z20apply_correction_f64PKdS0_PKiPdi_param_0];
	ld.param.u64 	%rd4, [_Z20apply_correction_f64PKdS0_PKiPdi_param_1];
	ld.param.u64 	%rd5, [_Z20apply_correction_f64PKdS0_PKiPdi_param_2];
	ld.param.u64 	%rd6, [_Z20apply_correction_f64PKdS0_PKiPdi_param_3];
	ld.param.u32 	%r2, [_Z20apply_correction_f64PKdS0_PKiPdi_param_4];
	cvta.to.global.u64 	%rd1, %rd6;
	mov.u32 	%r3, %ctaid.x;
	mov.u32 	%r4, %ntid.x;
	mov.u32 	%r5, %tid.x;
	mad.lo.s32 	%r1, %r3, %r4, %r5;
	setp.ge.s32 	%p1, %r1, %r2;
	@%p1 bra 	$L__BB0_4;
	cvta.to.global.u64 	%rd7, %rd3;
	cvta.to.global.u64 	%rd8, %rd4;
	cvta.to.global.u64 	%rd9, %rd5;
	mul.wide.s32 	%rd10, %r1, 8;
	add.s64 	%rd11, %rd7, %rd10;
	ld.global.nc.f64 	%fd1, [%rd11];
	add.s64 	%rd12, %rd8, %rd10;
	ld.global.nc.f64 	%fd2, [%rd12];
	mul.wide.s32 	%rd13, %r1, 4;
	add.s64 	%rd2, %rd9, %rd13;
	setp.neu.f64 	%p2, %fd2, 0d0000000000000000;
	@%p2 bra 	$L__BB0_3;
	add.s64 	%rd17, %rd1, %rd10;
	st.global.f64 	[%rd17], %fd1;
	bra.uni 	$L__BB0_4;
$L__BB0_3:
	ld.global.nc.u32 	%r6, [%rd2];
	cvt.rn.f64.s32 	%fd3, %r6;
	mul.f64 	%fd4, %fd3, 0d3F9C0D79305D00AD;
	div.rn.f64 	%fd5, %fd4, %fd2;
	add.f64 	%fd6, %fd5, 0d3FF0000000000000;
	mul.f64 	%fd7, %fd1, %fd6;
	add.s64 	%rd15, %rd1, %rd10;
	st.global.f64 	[%rd15], %fd7;
$L__BB0_4:
	ret;

}
	// .globl	_Z20apply_correction_f32PKfS0_PKiPfi
.visible .entry _Z20apply_correction_f32PKfS0_PKiPfi(
	.param .u64 .ptr .align 1 _Z20apply_correction_f32PKfS0_PKiPfi_param_0,
	.param .u64 .ptr .align 1 _Z20apply_correction_f32PKfS0_PKiPfi_param_1,
	.param .u64 .ptr .align 1 _Z20apply_correction_f32PKfS0_PKiPfi_param_2,
	.param .u64 .ptr .align 1 _Z20apply_correction_f32PKfS0_PKiPfi_param_3,
	.param .u32 _Z20apply_correction_f32PKfS0_PKiPfi_param_4
)
{
	.reg .pred 	%p<3>;
	.reg .b32 	%r<7>;
	.reg .b32 	%f<8>;
	.reg .b64 	%rd<17>;

	ld.param.u64 	%rd3, [_Z20apply_correction_f32PKfS0_PKiPfi_param_0];
	ld.param.u64 	%rd4, [_Z20apply_correction_f32PKfS0_PKiPfi_param_1];
	ld.param.u64 	%rd5, [_Z20apply_correction_f32PKfS0_PKiPfi_param_2];
	ld.param.u64 	%rd6, [_Z20apply_correction_f32PKfS0_PKiPfi_param_3];
	ld.param.u32 	%r2, [_Z20apply_correction_f32PKfS0_PKiPfi_param_4];
	cvta.to.global.u64 	%rd1, %rd6;
	mov.u32 	%r3, %ctaid.x;
	mov.u32 	%r4, %ntid.x;
	mov.u32 	%r5, %tid.x;
	mad.lo.s32 	%r1, %r3, %r4, %r5;
	setp.ge.s32 	%p1, %r1, %r2;
	@%p1 bra 	$L__BB1_4;
	cvta.to.global.u64 	%rd7, %rd3;
	cvta.to.global.u64 	%rd8, %rd4;
	cvta.to.global.u64 	%rd9, %rd5;
	mul.wide.s32 	%rd10, %r1, 4;
	add.s64 	%rd11, %rd7, %rd10;
	ld.global.nc.f32 	%f1, [%rd11];
	add.s64 	%rd12, %rd8, %rd10;
	ld.global.nc.f32 	%f2, [%rd12];
	add.s64 	%rd2, %rd9, %rd10;
	setp.neu.f32 	%p2, %f2, 0f00000000;
	@%p2 bra 	$L__BB1_3;
	add.s64 	%rd16, %rd1, %rd10;
	st.global.f32 	[%rd16], %f1;
	bra.uni 	$L__BB1_4;
$L__BB1_3:
	ld.global.nc.u32 	%r6, [%rd2];
	cvt.rn.f32.s32 	%f3, %r6;
	mul.f32 	%f4, %f3, 0f3CE06BCA;
	div.rn.f32 	%f5, %f4, %f2;
	add.f32 	%f6, %f5, 0f3F800000;
	mul.f32 	%f7, %f1, %f6;
	add.s64 	%rd14, %rd1, %rd10;
	st.global.f32 	[%rd14], %f7;
$L__BB1_4:
	ret;

}
	// .globl	_Z28apply_correction_uniform_f64PKddiPdi
.visible .entry _Z28apply_correction_uniform_f64PKddiPdi(
	.param .u64 .ptr .align 1 _Z28apply_correction_uniform_f64PKddiPdi_param_0,
	.param .f64 _Z28apply_correction_uniform_f64PKddiPdi_param_1,
	.param .u32 _Z28apply_correction_uniform_f64PKddiPdi_param_2,
	.param .u64 .ptr .align 1 _Z28apply_correction_uniform_f64PKddiPdi_param_3,
	.param .u32 _Z28apply_correction_uniform_f64PKddiPdi_param_4
)
{
	.reg .pred 	%p<2>;
	.reg .b32 	%r<7>;
	.reg .b64 	%rd<8>;
	.reg .b64 	%fd<8>;

	ld.param.u64 	%rd1, [_Z28apply_correction_uniform_f64PKddiPdi_param_0];
	ld.param.f64 	%fd1, [_Z28apply_correction_uniform_f64PKddiPdi_param_1];
	ld.param.u32 	%r2, [_Z28apply_correction_uniform_f64PKddiPdi_param_2];
	ld.param.u64 	%rd2, [_Z28apply_correction_uniform_f64PKddiPdi_param_3];
	ld.param.u32 	%r3, [_Z28apply_correction_uniform_f64PKddiPdi_param_4];
	mov.u32 	%r4, %ctaid.x;
	mov.u32 	%r5, %ntid.x;
	mov.u32 	%r6, %tid.x;
	mad.lo.s32 	%r1, %r4, %r5, %r6;
	setp.ge.s32 	%p1, %r1, %r3;
	@%p1 bra 	$L__BB2_2;
	cvta.to.global.u64 	%rd3, %rd1;
	cvta.to.global.u64 	%rd4, %rd2;
	mul.wide.s32 	%rd5, %r1, 8;
	add.s64 	%rd6, %rd3, %rd5;
	ld.global.nc.f64 	%fd2, [%rd6];
	cvt.rn.f64.s32 	%fd3, %r2;
	mul.f64 	%fd4, %fd3, 0d3F9C0D79305D00AD;
	div.rn.f64 	%fd5, %fd4, %fd1;
	add.f64 	%fd6, %fd5, 0d3FF0000000000000;
	mul.f64 	%fd7, %fd6, %fd2;
	add.s64 	%rd7, %rd4, %rd5;
	st.global.f64 	[%rd7], %fd7;
$L__BB2_2:
	ret;

}
	// .globl	_Z28apply_special_correction_f64PKdPKiPdi
.visible .entry _Z28apply_special_correction_f64PKdPKiPdi(
	.param .u64 .ptr .align 1 _Z28apply_special_correction_f64PKdPKiPdi_param_0,
	.param .u64 .ptr .align 1 _Z28apply_special_correction_f64PKdPKiPdi_param_1,
	.param .u64 .ptr .align 1 _Z28apply_special_correction_f64PKdPKiPdi_param_2,
	.param .u32 _Z28apply_special_correction_f64PKdPKiPdi_param_3
)
{
	.reg .pred 	%p<89>;
	.reg .b32 	%r<7>;
	.reg .b64 	%rd<13>;
	.reg .b64 	%fd<66>;

	ld.param.u64 	%rd1, [_Z28apply_special_correction_f64PKdPKiPdi_param_0];
	ld.param.u64 	%rd2, [_Z28apply_special_correction_f64PKdPKiPdi_param_1];
	ld.param.u64 	%rd3, [_Z28apply_special_correction_f64PKdPKiPdi_param_2];
	ld.param.u32 	%r2, [_Z28apply_special_correction_f64PKdPKiPdi_param_3];
	mov.u32 	%r3, %ctaid.x;
	mov.u32 	%r4, %ntid.x;
	mov.u32 	%r5, %tid.x;
	mad.lo.s32 	%r1, %r3, %r4, %r5;
	setp.ge.s32 	%p1, %r1, %r2;
	@%p1 bra 	$L__BB3_149;
	cvta.to.global.u64 	%rd4, %rd1;
	cvta.to.global.u64 	%rd5, %rd2;
	mul.wide.s32 	%rd6, %r1, 8;
	add.s64 	%rd7, %rd4, %rd6;
	ld.global.nc.f64 	%fd1, [%rd7];
	mul.wide.s32 	%rd8, %r1, 4;
	add.s64 	%rd9, %rd5, %rd8;
	ld.global.nc.u32 	%r6, [%rd9];
	mov.f64 	%fd65, 0d3FF0B58F78DFC709;
	setp.gt.s32 	%p2, %r6, 29;
	@%p2 bra 	$L__BB3_59;
	setp.gt.s32 	%p46, %r6, 14;
	@%p46 bra 	$L__BB3_31;
	setp.gt.s32 	%p68, %r6, 6;
	@%p68 bra 	$L__BB3_16;
	setp.gt.s32 	%p80, %r6, 2;
	@%p80 bra 	$L__BB3_9;
	setp.eq.s32 	%p86, %r6, 0;
	@%p86 bra 	$L__BB3_148;
	setp.eq.s32 	%p87, %r6, 1;
	@%p87 bra 	$L__BB3_147;
	setp.eq.s32 	%p88, %r6, 2;
	@%p88 bra 	$L__BB3_8;
	bra.uni 	$L__BB3_112;
$L__BB3_8:
	mov.f64 	%fd65, 0d3FF125C55DA13B0C;
	bra.uni 	$L__BB3_148;
$L__BB3_9:
	setp.gt.s32 	%p81, %r6, 4;
	@%p81 bra 	$L__BB3_13;
	setp.eq.s32 	%p84, %r6, 3;
	@%p84 bra 	$L__BB3_146;
	setp.eq.s32 	%p85, %r6, 4;
	@%p85 bra 	$L__BB3_12;
	bra.uni 	$L__BB3_112;
$L__BB3_12:
	mov.f64 	%fd65, 0d3FF1DB54D6810216;
	bra.uni 	$L__BB3_148;
$L__BB3_13:
	setp.eq.s32 	%p82, %r6, 5;
	@%p82 bra 	$L__BB3_145;
	setp.eq.s32 	%p83, %r6, 6;
	@%p83 bra 	$L__BB3_15;
	bra.uni 	$L__BB3_112;
$L__BB3_15:
	mov.f64 	%fd65, 0d3FF3011A34223D22;
	bra.uni 	$L__BB3_148;
$L__BB3_16:
	setp.gt.s32 	%p69, %r6, 10;
	@%p69 bra 	$L__BB3_24;
	setp.gt.s32 	%p75, %r6, 8;
	@%p75 bra 	$L__BB3_21;
	setp.eq.s32 	%p78, %r6, 7;
	@%p78 bra 	$L__BB3_144;
	setp.eq.s32 	%p79, %r6, 8;
	@%p79 bra 	$L__BB3_20;
	bra.uni 	$L__BB3_112;
$L__BB3_20:
	mov.f64 	%fd65, 0d3FF4DC6F0AA33F37;
	bra.uni 	$L__BB3_148;
$L__BB3_21:
	setp.eq.s32 	%p76, %r6, 9;
	@%p76 bra 	$L__BB3_143;
	setp.eq.s32 	%p77, %r6, 10;
	@%p77 bra 	$L__BB3_23;
	bra.uni 	$L__BB3_112;
$L__BB3_23:
	mov.f64 	%fd65, 0d3FF00312F3381CA0;
	bra.uni 	$L__BB3_148;
$L__BB3_24:
	setp.gt.s32 	%p70, %r6, 12;
	@%p70 bra 	$L__BB3_28;
	setp.eq.s32 	%p73, %r6, 11;
	@%p73 bra 	$L__BB3_142;
	setp.eq.s32 	%p74, %r6, 12;
	@%p74 bra 	$L__BB3_27;
	bra.uni 	$L__BB3_112;
$L__BB3_27:
	mov.f64 	%fd65, 0d3FF001E65CA511E8;
	bra.uni 	$L__BB3_148;
$L__BB3_28:
	setp.eq.s32 	%p71, %r6, 13;
	@%p71 bra 	$L__BB3_141;
	setp.eq.s32 	%p72, %r6, 14;
	@%p72 bra 	$L__BB3_30;
	bra.uni 	$L__BB3_112;
$L__BB3_30:
	mov.f64 	%fd65, 0d3FF0012C96930AB9;
	bra.uni 	$L__BB3_148;
$L__BB3_31:
	setp.gt.s32 	%p47, %r6, 21;
	@%p47 bra 	$L__BB3_44;
	setp.gt.s32 	%p59, %r6, 17;
	@%p59 bra 	$L__BB3_37;
	setp.eq.s32 	%p65, %r6, 15;
	@%p65 bra 	$L__BB3_140;
	setp.eq.s32 	%p66, %r6, 16;
	@%p66 bra 	$L__BB3_139;
	setp.eq.s32 	%p67, %r6, 17;
	@%p67 bra 	$L__BB3_36;
	bra.uni 	$L__BB3_112;
$L__BB3_36:
	mov.f64 	%fd65, 0d3FF1C0D79305D00B;
	bra.uni 	$L__BB3_148;
$L__BB3_37:
	setp.gt.s32 	%p60, %r6, 19;
	@%p60 bra 	$L__BB3_41;
	setp.eq.s32 	%p63, %r6, 18;
	@%p63 bra 	$L__BB3_138;
	setp.eq.s32 	%p64, %r6, 19;
	@%p64 bra 	$L__BB3_40;
	bra.uni 	$L__BB3_112;
$L__BB3_40:
	mov.f64 	%fd65, 0d3FF150A1AE445C08;
	bra.uni 	$L__BB3_148;
$L__BB3_41:
	setp.eq.s32 	%p61, %r6, 20;
	@%p61 bra 	$L__BB3_137;
	setp.eq.s32 	%p62, %r6, 21;
	@%p62 bra 	$L__BB3_43;
	bra.uni 	$L__BB3_112;
$L__BB3_43:
	mov.f64 	%fd65, 0d3FF2A1435C88B810;
	bra.uni 	$L__BB3_148;
$L__BB3_44:
	setp.gt.s32 	%p48, %r6, 25;
	@%p48 bra 	$L__BB3_52;
	setp.gt.s32 	%p54, %r6, 23;
	@%p54 bra 	$L__BB3_49;
	setp.eq.s32 	%p57, %r6, 22;
	@%p57 bra 	$L__BB3_136;
	setp.eq.s32 	%p58, %r6, 23;
	@%p58 bra 	$L__BB3_48;
	bra.uni 	$L__BB3_112;
$L__BB3_48:
	mov.f64 	%fd65, 0d3FF160850E6503E1;
	bra.uni 	$L__BB3_148;
$L__BB3_49:
	setp.eq.s32 	%p55, %r6, 24;
	@%p55 bra 	$L__BB3_135;
	setp.eq.s32 	%p56, %r6, 25;
	@%p56 bra 	$L__BB3_51;
	bra.uni 	$L__BB3_112;
$L__BB3_51:
	mov.f64 	%fd65, 0d3FF00E72B8081A74;
	bra.uni 	$L__BB3_148;
$L__BB3_52:
	setp.gt.s32 	%p49, %r6, 27;
	@%p49 bra 	$L__BB3_56;
	setp.eq.s32 	%p52, %r6, 26;
	@%p52 bra 	$L__BB3_134;
	setp.eq.s32 	%p53, %r6, 27;
	@%p53 bra 	$L__BB3_55;
	bra.uni 	$L__BB3_112;
$L__BB3_55:
	mov.f64 	%fd65, 0d3FF00189799C0E50;
	bra.uni 	$L__BB3_148;
$L__BB3_56:
	setp.eq.s32 	%p50, %r6, 28;
	@%p50 bra 	$L__BB3_133;
	setp.eq.s32 	%p51, %r6, 29;
	@%p51 bra 	$L__BB3_58;
	bra.uni 	$L__BB3_112;
$L__BB3_58:
	mov.f64 	%fd65, 0d3FF04559941E5307;
	bra.uni 	$L__BB3_148;
$L__BB3_59:
	setp.gt.s32 	%p3, %r6, 44;
	@%p3 bra 	$L__BB3_88;
	setp.gt.s32 	%p25, %r6, 36;
	@%p25 bra 	$L__BB3_73;
	setp.gt.s32 	%p37, %r6, 32;
	@%p37 bra 	$L__BB3_66;
	setp.eq.s32 	%p43, %r6, 30;
	@%p43 bra 	$L__BB3_132;
	setp.eq.s32 	%p44, %r6, 31;
	@%p44 bra 	$L__BB3_131;
	setp.eq.s32 	%p45, %r6, 32;
	@%p45 bra 	$L__BB3_65;
	bra.uni 	$L__BB3_112;
$L__BB3_65:
	mov.f64 	%fd65, 0d3FF00BE7E976F984;
	bra.uni 	$L__BB3_148;
$L__BB3_66:
	setp.gt.s32 	%p38, %r6, 34;
	@%p38 bra 	$L__BB3_70;
	setp.eq.s32 	%p41, %r6, 33;
	@%p41 bra 	$L__BB3_130;
	setp.eq.s32 	%p42, %r6, 34;
	@%p42 bra 	$L__BB3_69;
	bra.uni 	$L__BB3_112;
$L__BB3_69:
	mov.f64 	%fd65, 0d3FF008EDEF193B23;
	bra.uni 	$L__BB3_148;
$L__BB3_70:
	setp.eq.s32 	%p39, %r6, 35;
	@%p39 bra 	$L__BB3_129;
	setp.eq.s32 	%p40, %r6, 36;
	@%p40 bra 	$L__BB3_72;
	bra.uni 	$L__BB3_112;
$L__BB3_72:
	mov.f64 	%fd65, 0d3FF00724BF476283;
	bra.uni 	$L__BB3_148;
$L__BB3_73:
	setp.gt.s32 	%p26, %r6, 40;
	@%p26 bra 	$L__BB3_81;
	setp.gt.s32 	%p32, %r6, 38;
	@%p32 bra 	$L__BB3_78;
	setp.eq.s32 	%p35, %r6, 37;
	@%p35 bra 	$L__BB3_128;
	setp.eq.s32 	%p36, %r6, 38;
	@%p36 bra 	$L__BB3_77;
	bra.uni 	$L__BB3_112;
$L__BB3_77:
	mov.f64 	%fd65, 0d3FF0001CB9D42955;
	bra.uni 	$L__BB3_148;
$L__BB3_78:
	setp.eq.s32 	%p33, %r6, 39;
	@%p33 bra 	$L__BB3_127;
	setp.eq.s32 	%p34, %r6, 40;
	@%p34 bra 	$L__BB3_80;
	bra.uni 	$L__BB3_112;
$L__BB3_80:
	mov.f64 	%fd65, 0d3FF00027E5A6AB2F;
	bra.uni 	$L__BB3_148;
$L__BB3_81:
	setp.gt.s32 	%p27, %r6, 42;
	@%p27 bra 	$L__BB3_85;
	setp.eq.s32 	%p30, %r6, 41;
	@%p30 bra 	$L__BB3_126;
	setp.eq.s32 	%p31, %r6, 42;
	@%p31 bra 	$L__BB3_84;
	bra.uni 	$L__BB3_112;
$L__BB3_84:
	mov.f64 	%fd65, 0d3FF0004FCB4D565E;
	bra.uni 	$L__BB3_148;
$L__BB3_85:
	setp.eq.s32 	%p28, %r6, 43;
	@%p28 bra 	$L__BB3_125;
	setp.eq.s32 	%p29, %r6, 44;
	@%p29 bra 	$L__BB3_87;
	bra.uni 	$L__BB3_112;
$L__BB3_87:
	mov.f64 	%fd65, 0d3FF00073D48909C2;
	bra.uni 	$L__BB3_148;
$L__BB3_88:
	setp.gt.s32 	%p4, %r6, 51;
	@%p4 bra 	$L__BB3_101;
	setp.gt.s32 	%p16, %r6, 47;
	@%p16 bra 	$L__BB3_94;
	setp.eq.s32 	%p22, %r6, 45;
	@%p22 bra 	$L__BB3_124;
	setp.eq.s32 	%p23, %r6, 46;
	@%p23 bra 	$L__BB3_123;
	setp.eq.s32 	%p24, %r6, 47;
	@%p24 bra 	$L__BB3_93;
	bra.uni 	$L__BB3_112;
$L__BB3_93:
	mov.f64 	%fd65, 0d3FEFFF109E17FCE6;
	bra.uni 	$L__BB3_148;
$L__BB3_94:
	setp.gt.s32 	%p17, %r6, 49;
	@%p17 bra 	$L__BB3_98;
	setp.eq.s32 	%p20, %r6, 48;
	@%p20 bra 	$L__BB3_122;
	setp.eq.s32 	%p21, %r6, 49;
	@%p21 bra 	$L__BB3_97;
	bra.uni 	$L__BB3_112;
$L__BB3_97:
	mov.f64 	%fd65, 0d3FEFFD1F7049CF14;
	bra.uni 	$L__BB3_148;
$L__BB3_98:
	setp.eq.s32 	%p18, %r6, 50;
	@%p18 bra 	$L__BB3_121;
	setp.eq.s32 	%p19, %r6, 51;
	@%p19 bra 	$L__BB3_100;
	bra.uni 	$L__BB3_112;
$L__BB3_100:
	mov.f64 	%fd65, 0d3FEFFCE20EFAA055;
	bra.uni 	$L__BB3_148;
$L__BB3_101:
	setp.gt.s32 	%p5, %r6, 55;
	@%p5 bra 	$L__BB3_109;
	setp.gt.s32 	%p11, %r6, 53;
	@%p11 bra 	$L__BB3_106;
	setp.eq.s32 	%p14, %r6, 52;
	@%p14 bra 	$L__BB3_120;
	setp.eq.s32 	%p15, %r6, 53;
	@%p15 bra 	$L__BB3_105;
	bra.uni 	$L__BB3_112;
$L__BB3_105:
	mov.f64 	%fd65, 0d3FEFF9C41DF540AB;
	bra.uni 	$L__BB3_148;
$L__BB3_106:
	setp.eq.s32 	%p12, %r6, 54;
	@%p12 bra 	$L__BB3_119;
	setp.eq.s32 	%p13, %r6, 55;
	@%p13 bra 	$L__BB3_108;
	bra.uni 	$L__BB3_112;
$L__BB3_108:
	mov.f64 	%fd65, 0d3FEFF7B027F1AB8E;
	bra.uni 	$L__BB3_148;
$L__BB3_109:
	setp.gt.s32 	%p6, %r6, 57;
	@%p6 bra 	$L__BB3_113;
	setp.eq.s32 	%p9, %r6, 56;
	@%p9 bra 	$L__BB3_118;
	setp.eq.s32 	%p10, %r6, 57;
	@%p10 bra 	$L__BB3_117;
$L__BB3_112:
	mov.f64 	%fd65, 0d3FF0000000000000;
	bra.uni 	$L__BB3_148;
$L__BB3_113:
	setp.eq.s32 	%p7, %r6, 58;
	@%p7 bra 	$L__BB3_116;
	setp.ne.s32 	%p8, %r6, 59;
	@%p8 bra 	$L__BB3_112;
	mov.f64 	%fd65, 0d3FF003DE8C4D4A9F;
	bra.uni 	$L__BB3_148;
$L__BB3_116:
	mov.f64 	%fd65, 0d3FF00A3371E30A8C;
	bra.uni 	$L__BB3_148;
$L__BB3_117:
	mov.f64 	%fd65, 0d3FF000E23029D695;
	bra.uni 	$L__BB3_148;
$L__BB3_118:
	mov.f64 	%fd65, 0d3FF0039EA4484E11;
	bra.uni 	$L__BB3_148;
$L__BB3_119:
	mov.f64 	%fd65, 0d3FF00427EC072A39;
	bra.uni 	$L__BB3_148;
$L__BB3_120:
	mov.f64 	%fd65, 0d3FF0031DF1055FAB;
	bra.uni 	$L__BB3_148;
$L__BB3_121:
	mov.f64 	%fd65, 0d3FF0018EF882AFD5;
	bra.uni 	$L__BB3_148;
$L__BB3_122:
	mov.f64 	%fd65, 0d3FF0017047DB1876;
	bra.uni 	$L__BB3_148;
$L__BB3_123:
	mov.f64 	%fd65, 0d3FF00077B0F4018D;
	bra.uni 	$L__BB3_148;
$L__BB3_124:
	mov.f64 	%fd65, 0d3FEFFF1856EDEC7C;
	bra.uni 	$L__BB3_148;
$L__BB3_125:
	mov.f64 	%fd65, 0d3FEFFF6069655344;
	bra.uni 	$L__BB3_148;
$L__BB3_126:
	mov.f64 	%fd65, 0d3FEFFFB034B2A9A2;
	bra.uni 	$L__BB3_148;
$L__BB3_127:
	mov.f64 	%fd65, 0d3FEFFFC68C57AD56;
	bra.uni 	$L__BB3_148;
$L__BB3_128:
	mov.f64 	%fd65, 0d3FEFF1B681713AFB;
	bra.uni 	$L__BB3_148;
$L__BB3_129:
	mov.f64 	%fd65, 0d3FEFEE2421CD89BA;
	bra.uni 	$L__BB3_148;
$L__BB3_130:
	mov.f64 	%fd65, 0d3FEFE8302D120CF8;
	bra.uni 	$L__BB3_148;
$L__BB3_131:
	mov.f64 	%fd65, 0d3FEFDC48439B1373;
	bra.uni 	$L__BB3_148;
$L__BB3_132:
	mov.f64 	%fd65, 0d3FF011DBDE327646;
	bra.uni 	$L__BB3_148;
$L__BB3_133:
	mov.f64 	%fd65, 0d3FF005F3F4BB7CC2;
	bra.uni 	$L__BB3_148;
$L__BB3_134:
	mov.f64 	%fd65, 0d3FF00E06BC982E80;
	bra.uni 	$L__BB3_148;
$L__BB3_135:
	mov.f64 	%fd65, 0d3FF000158F0141A7;
	bra.uni 	$L__BB3_148;
$L__BB3_136:
	mov.f64 	%fd65, 0d3FF381AF260BA016;
	bra.uni 	$L__BB3_148;
$L__BB3_137:
	mov.f64 	%fd65, 0d3FED5EBCA37747F0;
	bra.uni 	$L__BB3_148;
$L__BB3_138:
	mov.f64 	%fd65, 0d3FEC7E50D9F45FEA;
	bra.uni 	$L__BB3_148;
$L__BB3_139:
	mov.f64 	%fd65, 0d3FF004F94FDD2E88;
	bra.uni 	$L__BB3_148;
$L__BB3_140:
	mov.f64 	%fd65, 0d3FEFFDA6D2D9EA8F;
	bra.uni 	$L__BB3_148;
$L__BB3_141:
	mov.f64 	%fd65, 0d3FEFFC3346B5DC31;
	bra.uni 	$L__BB3_148;
$L__BB3_142:
	mov.f64 	%fd65, 0d3FEFF9DA198FC6BF;
	bra.uni 	$L__BB3_148;
$L__BB3_143:
	mov.f64 	%fd65, 0d3FE64721EAB98192;
	bra.uni 	$L__BB3_148;
$L__BB3_144:
	mov.f64 	%fd65, 0d3FE9FDCB97BB85BC;
	bra.uni 	$L__BB3_148;
$L__BB3_145:
	mov.f64 	%fd65, 0d3FEC495652FDFBD5;
	bra.uni 	$L__BB3_148;
$L__BB3_146:
	mov.f64 	%fd65, 0d3FEDB47544BD89E8;
	bra.uni 	$L__BB3_148;
$L__BB3_147:
	mov.f64 	%fd65, 0d3FEE94E10E4071ED;
$L__BB3_148:
	mul.f64 	%fd64, %fd1, %fd65;
	cvta.to.global.u64 	%rd10, %rd3;
	add.s64 	%rd12, %rd10, %rd6;
	st.global.f64 	[%rd12], %fd64;
$L__BB3_149:
	ret;

}
	// .globl	_Z29apply_winding_instability_f64PKdPdi
.visible .entry _Z29apply_winding_instability_f64PKdPdi(
	.param .u64 .ptr .align 1 _Z29apply_winding_instability_f64PKdPdi_param_0,
	.param .u64 .ptr .align 1 _Z29apply_winding_instability_f64PKdPdi_param_1,
	.param .u32 _Z29apply_winding_instability_f64PKdPdi_param_2
)
{
	.reg .pred 	%p<2>;
	.reg .b32 	%r<6>;
	.reg .b64 	%rd<8>;
	.reg .b64 	%fd<3>;

	ld.param.u64 	%rd1, [_Z29apply_winding_instability_f64PKdPdi_param_0];
	ld.param.u64 	%rd2, [_Z29apply_winding_instability_f64PKdPdi_param_1];
	ld.param.u32 	%r2, [_Z29apply_winding_instability_f64PKdPdi_param_2];
	mov.u32 	%r3, %ctaid.x;
	mov.u32 	%r4, %ntid.x;
	mov.u32 	%r5, %tid.x;
	mad.lo.s32 	%r1, %r3, %r4, %r5;
	setp.ge.s32 	%p1, %r1, %r2;
	@%p1 bra 	$L__BB4_2;
	cvta.to.global.u64 	%rd3, %rd1;
	cvta.to.global.u64 	%rd4, %rd2;
	mul.wide.s32 	%rd5, %r1, 8;
	add.s64 	%rd6, %rd3, %rd5;
	ld.global.nc.f64 	%fd1, [%rd6];
	mul.f64 	%fd2, %fd1, 0d3FEF779C029310CF;
	add.s64 	%rd7, %rd4, %rd5;
	st.global.f64 	[%rd7], %fd2;
$L__BB4_2:
	ret;

}
	// .globl	_Z27apply_recursion_penalty_f64PKdPdi
.visible .entry _Z27apply_recursion_penalty_f64PKdPdi(
	.param .u64 .ptr .align 1 _Z27apply_recursion_penalty_f64PKdPdi_param_0,
	.param .u64 .ptr .align 1 _Z27apply_recursion_penalty_f64PKdPdi_param_1,
	.param .u32 _Z27apply_recursion_penalty_f64PKdPdi_param_2
)
{
	.reg .pred 	%p<2>;
	.reg .b32 	%r<6>;
	.reg .b64 	%rd<8>;
	.reg .b64 	%fd<3>;

	ld.param.u64 	%rd1, [_Z27apply_recursion_penalty_f64PKdPdi_param_0];
	ld.param.u64 	%rd2, [_Z27apply_recursion_penalty_f64PKdPdi_param_1];
	ld.param.u32 	%r2, [_Z27apply_recursion_penalty_f64PKdPdi_param_2];
	mov.u32 	%r3, %ctaid.x;
	mov.u32 	%r4, %ntid.x;
	mov.u32 	%r5, %tid.x;
	mad.lo.s32 	%r1, %r3, %r4, %r5;
	setp.ge.s32 	%p1, %r1, %r2;
	@%p1 bra 	$L__BB5_2;
	cvta.to.global.u64 	%rd3, %rd1;
	cvta.to.global.u64 	%rd4, %rd2;
	mul.wide.s32 	%rd5, %r1, 8;
	add.s64 	%rd6, %rd3, %rd5;
	ld.global.nc.f64 	%fd1, [%rd6];
	mul.f64 	%fd2, %fd1, 0d3FEEA44AAF48DA21;
	add.s64 	%rd7, %rd4, %rd5;
	st.global.f64 	[%rd7], %fd2;
$L__BB5_2:
	ret;

}
	// .globl	_Z24apply_double_inverse_f64PKdPdi
.visible .entry _Z24apply_double_inverse_f64PKdPdi(
	.param .u64 .ptr .align 1 _Z24apply_double_inverse_f64PKdPdi_param_0,
	.param .u64 .ptr .align 1 _Z24apply_double_inverse_f64PKdPdi_param_1,
	.param .u32 _Z24apply_double_inverse_f64PKdPdi_param_2
)
{
	.reg .pred 	%p<2>;
	.reg .b32 	%r<6>;
	.reg .b64 	%rd<8>;
	.reg .b64 	%fd<3>;

	ld.param.u64 	%rd1, [_Z24apply_double_inverse_f64PKdPdi_param_0];
	ld.param.u64 	%rd2, [_Z24apply_double_inverse_f64PKdPdi_param_1];
	ld.param.u32 	%r2, [_Z24apply_double_inverse_f64PKdPdi_param_2];
	mov.u32 	%r3, %ctaid.x;
	mov.u32 	%r4, %ntid.x;
	mov.u32 	%r5, %tid.x;
	mad.lo.s32 	%r1, %r3, %r4, %r5;
	setp.ge.s32 	%p1, %r1, %r2;
	@%p1 bra 	$L__BB6_2;
	cvta.to.global.u64 	%rd3, %rd1;
	cvta.to.global.u64 	%rd4, %rd2;
	mul.wide.s32 	%rd5, %r1, 8;
	add.s64 	%rd6, %rd3, %rd5;
	ld.global.nc.f64 	%fd1, [%rd6];
	mul.f64 	%fd2, %fd1, 0d3FEFAB2A9EF9EFD8;
	add.s64 	%rd7, %rd4, %rd5;
	st.global.f64 	[%rd7], %fd2;
$L__BB6_2:
	ret;

}
	// .globl	_Z29apply_fixed_point_penalty_f64PKdPdi
.visible .entry _Z29apply_fixed_point_penalty_f64PKdPdi(
	.param .u64 .ptr .align 1 _Z29apply_fixed_point_penalty_f64PKdPdi_param_0,
	.param .u64 .ptr .align 1 _Z29apply_fixed_point_penalty_f64PKdPdi_param_1,
	.param .u32 _Z29apply_fixed_point_penalty_f64PKdPdi_param_2
)
{
	.reg .pred 	%p<2>;
	.reg .b32 	%r<6>;
	.reg .b64 	%rd<8>;
	.reg .b64 	%fd<3>;

	ld.param.u64 	%rd1, [_Z29apply_fixed_point_penalty_f64PKdPdi_param_0];
	ld.param.u64 	%rd2, [_Z29apply_fixed_point_penalty_f64PKdPdi_param_1];
	ld.param.u32 	%r2, [_Z29apply_fixed_point_penalty_f64PKdPdi_param_2];
	mov.u32 	%r3, %ctaid.x;
	mov.u32 	%r4, %ntid.x;
	mov.u32 	%r5, %tid.x;
	mad.lo.s32 	%r1, %r3, %r4, %r5;
	setp.ge.s32 	%p1, %r1, %r2;
	@%p1 bra 	$L__BB7_2;
	cvta.to.global.u64 	%rd3, %rd1;
	cvta.to.global.u64 	%rd4, %rd2;
	mul.wide.s32 	%rd5, %r1, 8;
	add.s64 	%rd6, %rd3, %rd5;
	ld.global.nc.f64 	%fd1, [%rd6];
	mul.f64 	%fd2, %fd1, 0d3FEDDBC702DEC6A0;
	add.s64 	%rd7, %rd4, %rd5;
	st.global.f64 	[%rd7], %fd2;
$L__BB7_2:
	ret;

}
	// .globl	_Z26apply_base_suppression_f64PKdPdi
.visible .entry _Z26apply_base_suppression_f64PKdPdi(
	.param .u64 .ptr .align 1 _Z26apply_base_suppression_f64PKdPdi_param_0,
	.param .u64 .ptr .align 1 _Z26apply_base_suppression_f64PKdPdi_param_1,
	.param .u32 _Z26apply_base_suppression_f64PKdPdi_param_2
)
{
	.reg .pred 	%p<2>;
	.reg .b32 	%r<6>;
	.reg .b64 	%rd<8>;
	.reg .b64 	%fd<3>;

	ld.param.u64 	%rd1, [_Z26apply_base_suppression_f64PKdPdi_param_0];
	ld.param.u64 	%rd2, [_Z26apply_base_suppression_f64PKdPdi_param_1];
	ld.param.u32 	%r2, [_Z26apply_base_suppression_f64PKdPdi_param_2];
	mov.u32 	%r3, %ctaid.x;
	mov.u32 	%r4, %ntid.x;
	mov.u32 	%r5, %tid.x;
	mad.lo.s32 	%r1, %r3, %r4, %r5;
	setp.ge.s32 	%p1, %r1, %r2;
	@%p1 bra 	$L__BB8_2;
	cvta.to.global.u64 	%rd3, %rd1;
	cvta.to.global.u64 	%rd4, %rd2;
	mul.wide.s32 	%rd5, %r1, 8;
	add.s64 	%rd6, %rd3, %rd5;
	ld.global.nc.f64 	%fd1, [%rd6];
	mul.f64 	%fd2, %fd1, 0d3FEF2590253DF5E6;
	add.s64 	%rd7, %rd4, %rd5;
	st.global.f64 	[%rd7], %fd2;
$L__BB8_2:
	ret;

}
	// .globl	_Z32apply_deep_recursion_penalty_f64PKdPdi
.visible .entry _Z32apply_deep_recursion_penalty_f64PKdPdi(
	.param .u64 .ptr .align 1 _Z32apply_deep_recursion_penalty_f64PKdPdi_param_0,
	.param .u64 .ptr .align 1 _Z32apply_deep_recursion_penalty_f64PKdPdi_param_1,
	.param .u32 _Z32apply_deep_recursion_penalty_f64PKdPdi_param_2
)
{
	.reg .pred 	%p<2>;
	.reg .b32 	%r<6>;
	.reg .b64 	%rd<8>;
	.reg .b64 	%fd<3>;

	ld.param.u64 	%rd1, [_Z32apply_deep_recursion_penalty_f64PKdPdi_param_0];
	ld.param.u64 	%rd2, [_Z32apply_deep_recursion_penalty_f64PKdPdi_param_1];
	ld.param.u32 	%r2, [_Z32apply_deep_recursion_penalty_f64PKdPdi_param_2];
	mov.u32 	%r3, %ctaid.x;
	mov.u32 	%r4, %ntid.x;
	mov.u32 	%r5, %tid.x;
	mad.lo.s32 	%r1, %r3, %r4, %r5;
	setp.ge.s32 	%p1, %r1, %r2;
	@%p1 bra 	$L__BB9_2;
	cvta.to.global.u64 	%rd3, %rd1;
	cvta.to.global.u64 	%rd4, %rd2;
	mul.wide.s32 	%rd5, %r1, 8;
	add.s64 	%rd6, %rd3, %rd5;
	ld.global.nc.f64 	%fd1, [%rd6];
	mul.f64 	%fd2, %fd1, 0d3FECAC302299DE8A;
	add.s64 	%rd7, %rd4, %rd5;
	st.global.f64 	[%rd7], %fd2;
$L__BB9_2:
	ret;

}
	// .globl	_Z26apply_correction_chain_f64PdPKdPKiS3_S3_S_ii
.visible .entry _Z26apply_correction_chain_f64PdPKdPKiS3_S3_S_ii(
	.param .u64 .ptr .align 1 _Z26apply_correction_chain_f64PdPKdPKiS3_S3_S_ii_param_0,
	.param .u64 .ptr .align 1 _Z26apply_correction_chain_f64PdPKdPKiS3_S3_S_ii_param_1,
	.param .u64 .ptr .align 1 _Z26apply_correction_chain_f64PdPKdPKiS3_S3_S_ii_param_2,
	.param .u64 .ptr .align 1 _Z26apply_correction_chain_f64PdPKdPKiS3_S3_S_ii_param_3,
	.param .u64 .ptr .align 1 _Z26apply_correction_chain_f64PdPKdPKiS3_S3_S_ii_param_4,
	.param .u64 .ptr .align 1 _Z26apply_correction_chain_f64PdPKdPKiS3_S3_S_ii_param_5,
	.param .u32 _Z26apply_correction_chain_f64PdPKdPKiS3_S3_S_ii_param_6,
	.param .u32 _Z26apply_correction_chain_f64PdPKdPKiS3_S3_S_ii_param_7
)
{
	.reg .pred 	%p<6>;
	.reg .b32 	%r<22>;
	.reg .b64 	%rd<25>;
	.reg .b64 	%fd<14>;

	ld.param.u64 	%rd4, [_Z26apply_correction_chain_f64PdPKdPKiS3_S3_S_ii_param_0];
	ld.param.u64 	%rd5, [_Z26apply_correction_chain_f64PdPKdPKiS3_S3_S_ii_param_1];
	ld.param.u64 	%rd6, [_Z26apply_correction_chain_f64PdPKdPKiS3_S3_S_ii_param_2];
	ld.param.u64 	%rd7, [_Z26apply_correction_chain_f64PdPKdPKiS3_S3_S_ii_param_3];
	ld.param.u64 	%rd8, [_Z26apply_correction_chain_f64PdPKdPKiS3_S3_S_ii_param_4];
	ld.param.u64 	%rd9, [_Z26apply_correction_chain_f64PdPKdPKiS3_S3_S_ii_param_5];
	ld.param.u32 	%r13, [_Z26apply_correction_chain_f64PdPKdPKiS3_S3_S_ii_param_6];
	ld.param.u32 	%r12, [_Z26apply_correction_chain_f64PdPKdPKiS3_S3_S_ii_param_7];
	mov.u32 	%r14, %ctaid.x;
	mov.u32 	%r15, %ntid.x;
	mov.u32 	%r16, %tid.x;
	mad.lo.s32 	%r1, %r14, %r15, %r16;
	setp.ge.s32 	%p1, %r1, %r13;
	@%p1 bra 	$L__BB10_8;
	cvta.to.global.u64 	%rd10, %rd4;
	cvta.to.global.u64 	%rd11, %rd7;
	cvta.to.global.u64 	%rd12, %rd8;
	mul.wide.s32 	%rd13, %r1, 8;
	add.s64 	%rd14, %rd10, %rd13;
	ld.global.nc.f64 	%fd13, [%rd14];
	mul.wide.s32 	%rd15, %r1, 4;
	add.s64 	%rd16, %rd11, %rd15;
	ld.global.nc.u32 	%r2, [%rd16];
	add.s64 	%rd17, %rd12, %rd15;
	ld.global.nc.u32 	%r19, [%rd17];
	setp.lt.s32 	%p2, %r2, 1;
	@%p2 bra 	$L__BB10_7;
	max.s32 	%r17, %r19, %r12;
	sub.s32 	%r21, %r19, %r17;
	neg.s32 	%r20, %r2;
	cvta.to.global.u64 	%rd1, %rd5;
	cvta.to.global.u64 	%rd2, %rd6;
$L__BB10_3:
	cvt.s64.s32 	%rd3, %r19;
	setp.eq.s32 	%p3, %r21, 0;
	@%p3 bra 	$L__BB10_7;
	shl.b64 	%rd18, %rd3, 3;
	add.s64 	%rd19, %rd1, %rd18;
	ld.global.nc.f64 	%fd3, [%rd19];
	setp.eq.f64 	%p4, %fd3, 0d0000000000000000;
	@%p4 bra 	$L__BB10_6;
	shl.b64 	%rd20, %rd3, 2;
	add.s64 	%rd21, %rd2, %rd20;
	ld.global.nc.u32 	%r18, [%rd21];
	cvt.rn.f64.s32 	%fd7, %r18;
	mul.f64 	%fd8, %fd7, 0d3F9C0D79305D00AD;
	div.rn.f64 	%fd9, %fd8, %fd3;
	add.f64 	%fd10, %fd9, 0d3FF0000000000000;
	mul.f64 	%fd13, %fd13, %fd10;
$L__BB10_6:
	add.s32 	%r21, %r21, 1;
	add.s32 	%r20, %r20, 1;
	setp.ne.s32 	%p5, %r20, 0;
	add.s32 	%r19, %r19, 1;
	@%p5 bra 	$L__BB10_3;
$L__BB10_7:
	cvta.to.global.u64 	%rd22, %rd9;
	add.s64 	%rd24, %rd22, %rd13;
	st.global.f64 	[%rd24], %fd13;
$L__BB10_8:
	ret;

}
	// .globl	_Z20compute_e_star_n_f64PKdS0_PKiiPdi
.visible .entry _Z20compute_e_star_n_f64PKdS0_PKiiPdi(
	.param .u64 .ptr .align 1 _Z20compute_e_star_n_f64PKdS0_PKiiPdi_param_0,
	.param .u64 .ptr .align 1 _Z20compute_e_star_n_f64PKdS0_PKiiPdi_param_1,
	.param .u64 .ptr .align 1 _Z20compute_e_star_n_f64PKdS0_PKiiPdi_param_2,
	.param .u32 _Z20compute_e_star_n_f64PKdS0_PKiiPdi_param_3,
	.param .u64 .ptr .align 1 _Z20compute_e_star_n_f64PKdS0_PKiiPdi_param_4,
	.param .u32 _Z20compute_e_star_n_f64PKdS0_PKiiPdi_param_5
)
{
	.reg .pred 	%p<26>;
	.reg .b32 	%r<46>;
	.reg .b64 	%rd<31>;
	.reg .b64 	%fd<140>;

	ld.param.u64 	%rd12, [_Z20compute_e_star_n_f64PKdS0_PKiiPdi_param_0];
	ld.param.u64 	%rd14, [_Z20compute_e_star_n_f64PKdS0_PKiiPdi_param_1];
	ld.param.u64 	%rd15, [_Z20compute_e_star_n_f64PKdS0_PKiiPdi_param_2];
	ld.param.u32 	%r16, [_Z20compute_e_star_n_f64PKdS0_PKiiPdi_param_3];
	ld.param.u64 	%rd13, [_Z20compute_e_star_n_f64PKdS0_PKiiPdi_param_4];
	ld.param.u32 	%r17, [_Z20compute_e_star_n_f64PKdS0_PKiiPdi_param_5];
	cvta.to.global.u64 	%rd1, %rd15;
	cvta.to.global.u64 	%rd2, %rd14;
	mov.u32 	%r18, %ctaid.x;
	mov.u32 	%r19, %ntid.x;
	mov.u32 	%r20, %tid.x;
	mad.lo.s32 	%r1, %r18, %r19, %r20;
	setp.ge.s32 	%p1, %r1, %r17;
	@%p1 bra 	$L__BB11_43;
	cvta.to.global.u64 	%rd16, %rd12;
	mul.wide.s32 	%rd17, %r1, 8;
	add.s64 	%rd18, %rd16, %rd17;
	ld.global.nc.f64 	%fd54, [%rd18];
	mul.f64 	%fd119, %fd54, 0d4033FFC504280D97;
	setp.lt.s32 	%p2, %r16, 1;
	@%p2 bra 	$L__BB11_42;
	mul.lo.s32 	%r2, %r16, %r1;
	and.b32  	%r3, %r16, 7;
	setp.lt.u32 	%p3, %r16, 8;
	mov.b32 	%r44, 0;
	@%p3 bra 	$L__BB11_21;
	and.b32  	%r44, %r16, 2147483640;
	neg.s32 	%r42, %r44;
	add.s64 	%rd3, %rd2, 32;
	add.s64 	%rd4, %rd1, 16;
	mov.u32 	%r41, %r2;
$L__BB11_4:
	.pragma "nounroll";
	mul.wide.s32 	%rd19, %r41, 8;
	add.s64 	%rd5, %rd3, %rd19;
	mul.wide.s32 	%rd20, %r41, 4;
	add.s64 	%rd6, %rd4, %rd20;
	ld.global.nc.f64 	%fd3, [%rd5+-32];
	setp.eq.f64 	%p4, %fd3, 0d0000000000000000;
	@%p4 bra 	$L__BB11_6;
	ld.global.nc.u32 	%r22, [%rd6+-16];
	cvt.rn.f64.s32 	%fd56, %r22;
	mul.f64 	%fd57, %fd56, 0d3F9C0D79305D00AD;
	div.rn.f64 	%fd58, %fd57, %fd3;
	add.f64 	%fd59, %fd58, 0d3FF0000000000000;
	mul.f64 	%fd119, %fd119, %fd59;
$L__BB11_6:
	ld.global.nc.f64 	%fd6, [%rd5+-24];
	setp.eq.f64 	%p5, %fd6, 0d0000000000000000;
	@%p5 bra 	$L__BB11_8;
	ld.global.nc.u32 	%r23, [%rd6+-12];
	cvt.rn.f64.s32 	%fd60, %r23;
	mul.f64 	%fd61, %fd60, 0d3F9C0D79305D00AD;
	div.rn.f64 	%fd62, %fd61, %fd6;
	add.f64 	%fd63, %fd62, 0d3FF0000000000000;
	mul.f64 	%fd119, %fd119, %fd63;
$L__BB11_8:
	ld.global.nc.f64 	%fd9, [%rd5+-16];
	setp.eq.f64 	%p6, %fd9, 0d0000000000000000;
	@%p6 bra 	$L__BB11_10;
	ld.global.nc.u32 	%r24, [%rd6+-8];
	cvt.rn.f64.s32 	%fd64, %r24;
	mul.f64 	%fd65, %fd64, 0d3F9C0D79305D00AD;
	div.rn.f64 	%fd66, %fd65, %fd9;
	add.f64 	%fd67, %fd66, 0d3FF0000000000000;
	mul.f64 	%fd119, %fd119, %fd67;
$L__BB11_10:
	ld.global.nc.f64 	%fd12, [%rd5+-8];
	setp.eq.f64 	%p7, %fd12, 0d0000000000000000;
	@%p7 bra 	$L__BB11_12;
	ld.global.nc.u32 	%r25, [%rd6+-4];
	cvt.rn.f64.s32 	%fd68, %r25;
	mul.f64 	%fd69, %fd68, 0d3F9C0D79305D00AD;
	div.rn.f64 	%fd70, %fd69, %fd12;
	add.f64 	%fd71, %fd70, 0d3FF0000000000000;
	mul.f64 	%fd119, %fd119, %fd71;
$L__BB11_12:
	ld.global.nc.f64 	%fd15, [%rd5];
	setp.eq.f64 	%p8, %fd15, 0d0000000000000000;
	@%p8 bra 	$L__BB11_14;
	ld.global.nc.u32 	%r26, [%rd6];
	cvt.rn.f64.s32 	%fd72, %r26;
	mul.f64 	%fd73, %fd72, 0d3F9C0D79305D00AD;
	div.rn.f64 	%fd74, %fd73, %fd15;
	add.f64 	%fd75, %fd74, 0d3FF0000000000000;
	mul.f64 	%fd119, %fd119, %fd75;
$L__BB11_14:
	ld.global.nc.f64 	%fd18, [%rd5+8];
	setp.eq.f64 	%p9, %fd18, 0d0000000000000000;
	@%p9 bra 	$L__BB11_16;
	ld.global.nc.u32 	%r27, [%rd6+4];
	cvt.rn.f64.s32 	%fd76, %r27;
	mul.f64 	%fd77, %fd76, 0d3F9C0D79305D00AD;
	div.rn.f64 	%fd78, %fd77, %fd18;
	add.f64 	%fd79, %fd78, 0d3FF0000000000000;
	mul.f64 	%fd119, %fd119, %fd79;
$L__BB11_16:
	ld.global.nc.f64 	%fd21, [%rd5+16];
	setp.eq.f64 	%p10, %fd21, 0d0000000000000000;
	@%p10 bra 	$L__BB11_18;
	ld.global.nc.u32 	%r28, [%rd6+8];
	cvt.rn.f64.s32 	%fd80, %r28;
	mul.f64 	%fd81, %fd80, 0d3F9C0D79305D00AD;
	div.rn.f64 	%fd82, %fd81, %fd21;
	add.f64 	%fd83, %fd82, 0d3FF0000000000000;
	mul.f64 	%fd119, %fd119, %fd83;
$L__BB11_18:
	ld.global.nc.f64 	%fd24, [%rd5+24];
	setp.eq.f64 	%p11, %fd24, 0d0000000000000000;
	@%p11 bra 	$L__BB11_20;
	ld.global.nc.u32 	%r29, [%rd6+12];
	cvt.rn.f64.s32 	%fd84, %r29;
	mul.f64 	%fd85, %fd84, 0d3F9C0D79305D00AD;
	div.rn.f64 	%fd86, %fd85, %fd24;
	add.f64 	%fd87, %fd86, 0d3FF0000000000000;
	mul.f64 	%fd119, %fd119, %fd87;
$L__BB11_20:
	add.s32 	%r42, %r42, 8;
	add.s32 	%r41, %r41, 8;
	setp.ne.s32 	%p12, %r42, 0;
	@%p12 bra 	$L__BB11_4;
$L__BB11_21:
	setp.eq.s32 	%p13, %r3, 0;
	@%p13 bra 	$L__BB11_42;
	and.b32  	%r11, %r16, 3;
	setp.lt.u32 	%p14, %r3, 4;
	@%p14 bra 	$L__BB11_32;
	add.s32 	%r30, %r44, %r2;
	mul.wide.s32 	%rd21, %r30, 8;
	add.s64 	%rd7, %rd2, %rd21;
	ld.global.nc.f64 	%fd29, [%rd7];
	mul.wide.s32 	%rd22, %r30, 4;
	add.s64 	%rd8, %rd1, %rd22;
	setp.eq.f64 	%p15, %fd29, 0d0000000000000000;
	@%p15 bra 	$L__BB11_25;
	ld.global.nc.u32 	%r31, [%rd8];
	cvt.rn.f64.s32 	%fd89, %r31;
	mul.f64 	%fd90, %fd89, 0d3F9C0D79305D00AD;
	div.rn.f64 	%fd91, %fd90, %fd29;
	add.f64 	%fd92, %fd91, 0d3FF0000000000000;
	mul.f64 	%fd119, %fd119, %fd92;
$L__BB11_25:
	ld.global.nc.f64 	%fd32, [%rd7+8];
	setp.eq.f64 	%p16, %fd32, 0d0000000000000000;
	@%p16 bra 	$L__BB11_27;
	ld.global.nc.u32 	%r32, [%rd8+4];
	cvt.rn.f64.s32 	%fd93, %r32;
	mul.f64 	%fd94, %fd93, 0d3F9C0D79305D00AD;
	div.rn.f64 	%fd95, %fd94, %fd32;
	add.f64 	%fd96, %fd95, 0d3FF0000000000000;
	mul.f64 	%fd119, %fd119, %fd96;
$L__BB11_27:
	ld.global.nc.f64 	%fd35, [%rd7+16];
	setp.eq.f64 	%p17, %fd35, 0d0000000000000000;
	@%p17 bra 	$L__BB11_29;
	ld.global.nc.u32 	%r33, [%rd8+8];
	cvt.rn.f64.s32 	%fd97, %r33;
	mul.f64 	%fd98, %fd97, 0d3F9C0D79305D00AD;
	div.rn.f64 	%fd99, %fd98, %fd35;
	add.f64 	%fd100, %fd99, 0d3FF0000000000000;
	mul.f64 	%fd119, %fd119, %fd100;
$L__BB11_29:
	ld.global.nc.f64 	%fd38, [%rd7+24];
	setp.eq.f64 	%p18, %fd38, 0d0000000000000000;
	@%p18 bra 	$L__BB11_31;
	ld.global.nc.u32 	%r34, [%rd8+12];
	cvt.rn.f64.s32 	%fd101, %r34;
	mul.f64 	%fd102, %fd101, 0d3F9C0D79305D00AD;
	div.rn.f64 	%fd103, %fd102, %fd38;
	add.f64 	%fd104, %fd103, 0d3FF0000000000000;
	mul.f64 	%fd119, %fd119, %fd104;
$L__BB11_31:
	add.s32 	%r44, %r44, 4;
$L__BB11_32:
	setp.eq.s32 	%p19, %r11, 0;
	@%p19 bra 	$L__BB11_42;
	setp.eq.s32 	%p20, %r11, 1;
	@%p20 bra 	$L__BB11_39;
	add.s32 	%r35, %r44, %r2;
	mul.wide.s32 	%rd23, %r35, 8;
	add.s64 	%rd9, %rd2, %rd23;
	ld.global.nc.f64 	%fd43, [%rd9];
	mul.wide.s32 	%rd24, %r35, 4;
	add.s64 	%rd10, %rd1, %rd24;
	setp.eq.f64 	%p21, %fd43, 0d0000000000000000;
	@%p21 bra 	$L__BB11_36;
	ld.global.nc.u32 	%r36, [%rd10];
	cvt.rn.f64.s32 	%fd106, %r36;
	mul.f64 	%fd107, %fd106, 0d3F9C0D79305D00AD;
	div.rn.f64 	%fd108, %fd107, %fd43;
	add.f64 	%fd109, %fd108, 0d3FF0000000000000;
	mul.f64 	%fd119, %fd119, %fd109;
$L__BB11_36:
	ld.global.nc.f64 	%fd46, [%rd9+8];
	setp.eq.f64 	%p22, %fd46, 0d0000000000000000;
	@%p22 bra 	$L__BB11_38;
	ld.global.nc.u32 	%r37, [%rd10+4];
	cvt.rn.f64.s32 	%fd110, %r37;
	mul.f64 	%fd111, %fd110, 0d3F9C0D79305D00AD;
	div.rn.f64 	%fd112, %fd111, %fd46;
	add.f64 	%fd113, %fd112, 0d3FF0000000000000;
	mul.f64 	%fd119, %fd119, %fd113;
$L__BB11_38:
	add.s32 	%r44, %r44, 2;
$L__BB11_39:
	and.b32  	%r38, %r16, 1;
	setp.eq.b32 	%p23, %r38, 1;
	not.pred 	%p24, %p23;
	@%p24 bra 	$L__BB11_42;
	add.s32 	%r39, %r44, %r2;
	mul.wide.s32 	%rd25, %r39, 8;
	add.s64 	%rd26, %rd2, %rd25;
	ld.global.nc.f64 	%fd51, [%rd26];
	mul.wide.s32 	%rd27, %r39, 4;
	add.s64 	%rd11, %rd1, %rd27;
	setp.eq.f64 	%p25, %fd51, 0d0000000000000000;
	@%p25 bra 	$L__BB11_42;
	ld.global.nc.u32 	%r40, [%rd11];
	cvt.rn.f64.s32 	%fd114, %r40;
	mul.f64 	%fd115, %fd114, 0d3F9C0D79305D00AD;
	div.rn.f64 	%fd116, %fd115, %fd51;
	add.f64 	%fd117, %fd116, 0d3FF0000000000000;
	mul.f64 	%fd119, %fd119, %fd117;
$L__BB11_42:
	cvta.to.global.u64 	%rd28, %rd13;
	add.s64 	%rd30, %rd28, %rd17;
	st.global.f64 	[%rd30], %fd119;
$L__BB11_43:
	ret;

}
	// .globl	_Z28apply_correction_by_name_f64PKdPKiS2_Pdi
.visible .entry _Z28apply_correction_by_name_f64PKdPKiS2_Pdi(
	.param .u64 .ptr .align 1 _Z28apply_correction_by_name_f64PKdPKiS2_Pdi_param_0,
	.param .u64 .ptr .align 1 _Z28apply_correction_by_name_f64PKdPKiS2_Pdi_param_1,
	.param .u64 .ptr .align 1 _Z28apply_correction_by_name_f64PKdPKiS2_Pdi_param_2,
	.param .u64 .ptr .align 1 _Z28apply_correction_by_name_f64PKdPKiS2_Pdi_param_3,
	.param .u32 _Z28apply_correction_by_name_f64PKdPKiS2_Pdi_param_4
)
{
	.reg .pred 	%p<3>;
	.reg .b32 	%r<8>;
	.reg .b64 	%rd<21>;
	.reg .b64 	%fd<8>;

	ld.param.u64 	%rd3, [_Z28apply_correction_by_name_f64PKdPKiS2_Pdi_param_0];
	ld.param.u64 	%rd4, [_Z28apply_correction_by_name_f64PKdPKiS2_Pdi_param_1];
	ld.param.u64 	%rd5, [_Z28apply_correction_by_name_f64PKdPKiS2_Pdi_param_2];
	ld.param.u64 	%rd6, [_Z28apply_correction_by_name_f64PKdPKiS2_Pdi_param_3];
	ld.param.u32 	%r3, [_Z28apply_correction_by_name_f64PKdPKiS2_Pdi_param_4];
	cvta.to.global.u64 	%rd1, %rd6;
	mov.u32 	%r4, %ctaid.x;
	mov.u32 	%r5, %ntid.x;
	mov.u32 	%r6, %tid.x;
	mad.lo.s32 	%r1, %r4, %r5, %r6;
	setp.ge.s32 	%p1, %r1, %r3;
	@%p1 bra 	$L__BB12_4;
	cvta.to.global.u64 	%rd7, %rd3;
	cvta.to.global.u64 	%rd8, %rd4;
	cvta.to.global.u64 	%rd9, %rd5;
	mul.wide.s32 	%rd10, %r1, 8;
	add.s64 	%rd11, %rd7, %rd10;
	ld.global.nc.f64 	%fd1, [%rd11];
	mul.wide.s32 	%rd12, %r1, 4;
	add.s64 	%rd13, %rd8, %rd12;
	ld.global.nc.u32 	%r2, [%rd13];
	add.s64 	%rd2, %rd9, %rd12;
	setp.lt.u32 	%p2, %r2, 84;
	@%p2 bra 	$L__BB12_3;
	add.s64 	%rd20, %rd1, %rd10;
	st.global.f64 	[%rd20], %fd1;
	bra.uni 	$L__BB12_4;
$L__BB12_3:
	ld.global.nc.u32 	%r7, [%rd2];
	mul.wide.u32 	%rd14, %r2, 8;
	mov.u64 	%rd15, GEOMETRIC_DIVISORS;
	add.s64 	%rd16, %rd15, %rd14;
	ld.const.f64 	%fd2, [%rd16];
	cvt.rn.f64.s32 	%fd3, %r7;
	mul.f64 	%fd4, %fd3, 0d3F9C0D79305D00AD;
	div.rn.f64 	%fd5, %fd4, %fd2;
	add.f64 	%fd6, %fd5, 0d3FF0000000000000;
	mul.f64 	%fd7, %fd1, %fd6;
	add.s64 	%rd18, %rd1, %rd10;
	st.global.f64 	[%rd18], %fd7;
$L__BB12_4:
	ret;

}
	// .globl	_Z22compute_phi_powers_f64Pdii
.visible .entry _Z22compute_phi_powers_f64Pdii(
	.param .u64 .ptr .align 1 _Z22compute_phi_powers_f64Pdii_param_0,
	.param .u32 _Z22compute_phi_powers_f64Pdii_param_1,
	.param .u32 _Z22compute_phi_powers_f64Pdii_param_2
)
{
	.reg .pred 	%p<7>;
	.reg .b32 	%r<19>;
	.reg .b64 	%rd<5>;
	.reg .b64 	%fd<20>;

	ld.param.u64 	%rd1, [_Z22compute_phi_powers_f64Pdii_param_0];
	ld.param.u32 	%r10, [_Z22compute_phi_powers_f64Pdii_param_1];
	ld.param.u32 	%r11, [_Z22compute_phi_powers_f64Pdii_param_2];
	mov.u32 	%r12, %ctaid.x;
	mov.u32 	%r13, %ntid.x;
	mov.u32 	%r14, %tid.x;
	mad.lo.s32 	%r1, %r12, %r13, %r14;
	setp.ge.s32 	%p1, %r1, %r11;
	@%p1 bra 	$L__BB13_9;
	add.s32 	%r15, %r10, 1;
	rem.s32 	%r2, %r1, %r15;
	setp.lt.s32 	%p2, %r2, 1;
	mov.f64 	%fd19, 0d3FF0000000000000;
	@%p2 bra 	$L__BB13_8;
	and.b32  	%r3, %r2, 3;
	setp.lt.u32 	%p3, %r2, 4;
	mov.f64 	%fd19, 0d3FF0000000000000;
	@%p3 bra 	$L__BB13_5;
	and.b32  	%r16, %r2, 2147483644;
	neg.s32 	%r17, %r16;
	mov.f64 	%fd19, 0d3FF0000000000000;
$L__BB13_4:
	mul.f64 	%fd12, %fd19, 0d3FF9E3779B97F4A8;
	mul.f64 	%fd13, %fd12, 0d3FF9E3779B97F4A8;
	mul.f64 	%fd14, %fd13, 0d3FF9E3779B97F4A8;
	mul.f64 	%fd19, %fd14, 0d3FF9E3779B97F4A8;
	add.s32 	%r17, %r17, 4;
	setp.ne.s32 	%p4, %r17, 0;
	@%p4 bra 	$L__BB13_4;
$L__BB13_5:
	setp.eq.s32 	%p5, %r3, 0;
	@%p5 bra 	$L__BB13_8;
	neg.s32 	%r18, %r3;
$L__BB13_7:
	.pragma "nounroll";
	mul.f64 	%fd19, %fd19, 0d3FF9E3779B97F4A8;
	add.s32 	%r18, %r18, 1;
	setp.ne.s32 	%p6, %r18, 0;
	@%p6 bra 	$L__BB13_7;
$L__BB13_8:
	cvta.to.global.u64 	%rd2, %rd1;
	mul.wide.s32 	%rd3, %r1, 8;
	add.s64 	%rd4, %rd2, %rd3;
	st.global.f64 	[%rd4], %fd19;
$L__BB13_9:
	ret;

}


// ===== COMPILED SASS (sm_100) =====

	.target	sm_100

	.elftype	@"ET_EXEC"


//--------------------- .note.nv.tkinfo           --------------------------
	.section	.note.nv.tkinfo,"",@"SHT_NOTE"
	.sectionflags	@"SHF_NOTE_NV_TKINFO"
	.tkinfo
        /*0018*/ 	.word	0x00000002
        /*0030*/ 	.string	""
        /*0030*/ 	.string	"ptxas"
        /*0030*/ 	.string	"Cuda compilation tools, release 13.0, V13.0.88"
        /*0030*/ 	.string	"Build cuda_13.0.r13.0/compiler.36424714_0"
        /*0030*/ 	.string	"-arch sm_100 -m 64 "



//--------------------- .note.nv.cuinfo           --------------------------
	.section	.note.nv.cuinfo,"",@"SHT_NOTE"
	.sectionflags	@"SHF_NOTE_NV_CUINFO"
        /*0018*/ 	.short	0x0002
        /*001a*/ 	.short	0x0064
        /*001c*/ 	.short	0x0082
	.zero		2


//--------------------- .nv.info                  --------------------------
	.section	.nv.info,"",@"SHT_CUDA_INFO"
	.align	4


	//----- nvinfo : EIATTR_REGCOUNT
	.align		4
        /*0000*/ 	.byte	0x04, 0x2f
        /*0002*/ 	.short	(.L_2 - .L_1)
	.align		4
.L_1:
        /*0004*/ 	.word	index@(_Z20apply_correction_f64PKdS0_PKiPdi)
        /*0008*/ 	.word	0x0000001b


	//----- nvinfo : EIATTR_FRAME_SIZE
	.align		4
.L_2:
        /*000c*/ 	.byte	0x04, 0x11
        /*000e*/ 	.short	(.L_4 - .L_3)
	.align		4
.L_3:
        /*0010*/ 	.word	index@($__internal_5_$__cuda_sm20_div_rn_f64_full)
        /*0014*/ 	.word	0x00000000


	//----- nvinfo : EIATTR_FRAME_SIZE
	.align		4
.L_4:
        /*0018*/ 	.byte	0x04, 0x11
        /*001a*/ 	.short	(.L_6 - .L_5)
	.align		4
.L_5:
        /*001c*/ 	.word	index@(_Z20apply_correction_f64PKdS0_PKiPdi)
        /*0020*/ 	.word	0x00000000


	//----- nvinfo : EIATTR_REGCOUNT
	.align		4
.L_6:
        /*0024*/ 	.byte	0x04, 0x2f
        /*0026*/ 	.short	(.L_8 - .L_7)
	.align		4
.L_7:
        /*0028*/ 	.word	index@(_Z20apply_correction_f32PKfS0_PKiPfi)
        /*002c*/ 	.word	0x00000010


	//----- nvinfo : EIATTR_FRAME_SIZE
	.align		4
.L_8:
        /*0030*/ 	.byte	0x04, 0x11
        /*0032*/ 	.short	(.L_10 - .L_9)
	.align		4
.L_9:
        /*0034*/ 	.word	index@($__internal_4_$__cuda_sm3x_div_rn_noftz_f32_slowpath)
        /*0038*/ 	.word	0x00000000


	//----- nvinfo : EIATTR_FRAME_SIZE
	.align		4
.L_10:
        /*003c*/ 	.byte	0x04, 0x11
        /*003e*/ 	.short	(.L_12 - .L_11)
	.align		4
.L_11:
        /*0040*/ 	.word	index@(_Z20apply_correction_f32PKfS0_PKiPfi)
        /*0044*/ 	.word	0x00000000


	//----- nvinfo : EIATTR_REGCOUNT
	.align		4
.L_12:
        /*0048*/ 	.byte	0x04, 0x2f
        /*004a*/ 	.short	(.L_14 - .L_13)
	.align		4
.L_13:
        /*004c*/ 	.word	index@(_Z28apply_correction_uniform_f64PKddiPdi)
        /*0050*/ 	.word	0x0000001c


	//----- nvinfo : EIATTR_FRAME_SIZE
	.align		4
.L_14:
        /*0054*/ 	.byte	0x04, 0x11
        /*0056*/ 	.short	(.L_16 - .L_15)
	.align		4
.L_15:
        /*0058*/ 	.word	index@($__internal_3_$__cuda_sm20_div_rn_f64_full)
        /*005c*/ 	.word	0x00000000


	//----- nvinfo : EIATTR_FRAME_SIZE
	.align		4
.L_16:
        /*0060*/ 	.byte	0x04, 0x11
        /*0062*/ 	.short	(.L_18 - .L_17)
	.align		4
.L_17:
        /*0064*/ 	.word	index@(_Z28apply_correction_uniform_f64PKddiPdi)
        /*0068*/ 	.word	0x00000000


	//----- nvinfo : EIATTR_REGCOUNT
	.align		4
.L_18:
        /*006c*/ 	.byte	0x04, 0x2f
        /*006e*/ 	.short	(.L_20 - .L_19)
	.align		4
.L_19:
        /*0070*/ 	.word	index@(_Z28apply_special_correction_f64PKdPKiPdi)
        /*0074*/ 	.word	0x0000000b


	//----- nvinfo : EIATTR_FRAME_SIZE
	.align		4
.L_20:
        /*0078*/ 	.byte	0x04, 0x11
        /*007a*/ 	.short	(.L_22 - .L_21)
	.align		4
.L_21:
        /*007c*/ 	.word	index@(_Z28apply_special_correction_f64PKdPKiPdi)
        /*0080*/ 	.word	0x00000000


	//----- nvinfo : EIATTR_REGCOUNT
	.align		4
.L_22:
        /*0084*/ 	.byte	0x04, 0x2f
        /*0086*/ 	.short	(.L_24 - .L_23)
	.align		4
.L_23:
        /*0088*/ 	.word	index@(_Z29apply_winding_instability_f64PKdPdi)
        /*008c*/ 	.word	0x0000000c


	//----- nvinfo : EIATTR_FRAME_SIZE
	.align		4
.L_24:
        /*0090*/ 	.byte	0x04, 0x11
        /*0092*/ 	.short	(.L_26 - .L_25)
	.align		4
.L_25:
        /*0094*/ 	.word	index@(_Z29apply_winding_instability_f64PKdPdi)
        /*0098*/ 	.word	0x00000000


	//----- nvinfo : EIATTR_REGCOUNT
	.align		4
.L_26:
        /*009c*/ 	.byte	0x04, 0x2f
        /*009e*/ 	.short	(.L_28 - .L_27)
	.align		4
.L_27:
        /*00a0*/ 	.word	index@(_Z27apply_recursion_penalty_f64PKdPdi)
        /*00a4*/ 	.word	0x0000000c


	//----- nvinfo : EIATTR_FRAME_SIZE
	.align		4
.L_28:
        /*00a8*/ 	.byte	0x04, 0x11
        /*00aa*/ 	.short	(.L_30 - .L_29)
	.align		4
.L_29:
        /*00ac*/ 	.word	index@(_Z27apply_recursion_penalty_f64PKdPdi)
        /*00b0*/ 	.word	0x00000000


	//----- nvinfo : EIATTR_REGCOUNT
	.align		4
.L_30:
        /*00b4*/ 	.byte	0x04, 0x2f
        /*00b6*/ 	.short	(.L_32 - .L_31)
	.align		4
.L_31:
        /*00b8*/ 	.word	index@(_Z24apply_double_inverse_f64PKdPdi)
        /*00bc*/ 	.word	0x0000000c


	//----- nvinfo : EIATTR_FRAME_SIZE
	.align		4
.L_32:
        /*00c0*/ 	.byte	0x04, 0x11
        /*00c2*/ 	.short	(.L_34 - .L_33)
	.align		4
.L_33:
        /*00c4*/ 	.word	index@(_Z24apply_double_inverse_f64PKdPdi)
        /*00c8*/ 	.word	0x00000000


	//----- nvinfo : EIATTR_REGCOUNT
	.align		4
.L_34:
        /*00cc*/ 	.byte	0x04, 0x2f
        /*00ce*/ 	.short	(.L_36 - .L_35)
	.align		4
.L_35:
        /*00d0*/ 	.word	index@(_Z29apply_fixed_point_penalty_f64PKdPdi)
        /*00d4*/ 	.word	0x0000000c


	//----- nvinfo : EIATTR_FRAME_SIZE
	.align		4
.L_36:
        /*00d8*/ 	.byte	0x04, 0x11
        /*00da*/ 	.short	(.L_38 - .L_37)
	.align		4
.L_37:
        /*00dc*/ 	.word	index@(_Z29apply_fixed_point_penalty_f64PKdPdi)
        /*00e0*/ 	.word	0x00000000


	//----- nvinfo : EIATTR_REGCOUNT
	.align		4
.L_38:
        /*00e4*/ 	.byte	0x04, 0x2f
        /*00e6*/ 	.short	(.L_40 - .L_39)
	.align		4
.L_39:
        /*00e8*/ 	.word	index@(_Z26apply_base_suppression_f64PKdPdi)
        /*00ec*/ 	.word	0x0000000c


	//----- nvinfo : EIATTR_FRAME_SIZE
	.align		4
.L_40:
        /*00f0*/ 	.byte	0x04, 0x11
        /*00f2*/ 	.short	(.L_42 - .L_41)
	.align		4
.L_41:
        /*00f4*/ 	.word	index@(_Z26apply_base_suppression_f64PKdPdi)
        /*00f8*/ 	.word	0x00000000


	//----- nvinfo : EIATTR_REGCOUNT
	.align		4
.L_42:
        /*00fc*/ 	.byte	0x04, 0x2f
        /*00fe*/ 	.short	(.L_44 - .L_43)
	.align		4
.L_43:
        /*0100*/ 	.word	index@(_Z32apply_deep_recursion_penalty_f64PKdPdi)
        /*0104*/ 	.word	0x0000000c


	//----- nvinfo : EIATTR_FRAME_SIZE
	.align		4
.L_44:
        /*0108*/ 	.byte	0x04, 0x11
        /*010a*/ 	.short	(.L_46 - .L_45)
	.align		4
.L_45:
        /*010c*/ 	.word	index@(_Z32apply_deep_recursion_penalty_f64PKdPdi)
        /*0110*/ 	.word	0x00000000


	//----- nvinfo : EIATTR_REGCOUNT
	.align		4
.L_46:
        /*0114*/ 	.byte	0x04, 0x2f
        /*0116*/ 	.short	(.L_48 - .L_47)
	.align		4
.L_47:
        /*0118*/ 	.word	index@(_Z26apply_correction_chain_f64PdPKdPKiS3_S3_S_ii)
        /*011c*/ 	.word	0x0000001d


	//----- nvinfo : EIATTR_FRAME_SIZE
	.align		4
.L_48:
        /*0120*/ 	.byte	0x04, 0x11
        /*0122*/ 	.short	(.L_50 - .L_49)
	.align		4
.L_49:
        /*0124*/ 	.word	index@($__internal_2_$__cuda_sm20_div_rn_f64_full)
        /*0128*/ 	.word	0x00000000


	//----- nvinfo : EIATTR_FRAME_SIZE
	.align		4
.L_50:
        /*012c*/ 	.byte	0x04, 0x11
        /*012e*/ 	.short	(.L_52 - .L_51)
	.align		4
.L_51:
        /*0130*/ 	.word	index@(_Z26apply_correction_chain_f64PdPKdPKiS3_S3_S_ii)
        /*0134*/ 	.word	0x00000000


	//----- nvinfo : EIATTR_REGCOUNT
	.align		4
.L_52:
        /*0138*/ 	.byte	0x04, 0x2f
        /*013a*/ 	.short	(.L_54 - .L_53)
	.align		4
.L_53:
        /*013c*/ 	.word	index@(_Z20compute_e_star_n_f64PKdS0_PKiiPdi)
        /*0140*/ 	.word	0x00000020


	//----- nvinfo : EIATTR_FRAME_SIZE
	.align		4
.L_54:
        /*0144*/ 	.byte	0x04, 0x11
        /*0146*/ 	.short	(.L_56 - .L_55)
	.align		4
.L_55:
        /*0148*/ 	.word	index@($__internal_1_$__cuda_sm20_div_rn_f64_full)
        /*014c*/ 	.word	0x00000000


	//----- nvinfo : EIATTR_FRAME_SIZE
	.align		4
.L_56:
        /*0150*/ 	.byte	0x04, 0x11
        /*0152*/ 	.short	(.L_58 - .L_57)
	.align		4
.L_57:
        /*0154*/ 	.word	index@(_Z20compute_e_star_n_f64PKdS0_PKiiPdi)
        /*0158*/ 	.word	0x00000000


	//----- nvinfo : EIATTR_REGCOUNT
	.align		4
.L_58:
        /*015c*/ 	.byte	0x04, 0x2f
        /*015e*/ 	.short	(.L_60 - .L_59)
	.align		4
.L_59:
        /*0160*/ 	.word	index@(_Z28apply_correction_by_name_f64PKdPKiS2_Pdi)
        /*0164*/ 	.word	0x0000001b


	//----- nvinfo : EIATTR_FRAME_SIZE
	.align		4
.L_60:
        /*0168*/ 	.byte	0x04, 0x11
        /*016a*/ 	.short	(.L_62 - .L_61)
	.align		4
.L_61:
        /*016c*/ 	.word	index@($__internal_0_$__cuda_sm20_div_rn_f64_full)
        /*0170*/ 	.word	0x00000000


	//----- nvinfo : EIATTR_FRAME_SIZE
	.align		4
.L_62:
        /*0174*/ 	.byte	0x04, 0x11
        /*0176*/ 	.short	(.L_64 - .L_63)
	.align		4
.L_63:
        /*0178*/ 	.word	index@(_Z28apply_correction_by_name_f64PKdPKiS2_Pdi)
        /*017c*/ 	.word	0x00000000


	//----- nvinfo : EIATTR_REGCOUNT
	.align		4
.L_64:
        /*0180*/ 	.byte	0x04, 0x2f
        /*0182*/ 	.short	(.L_66 - .L_65)
	.align		4
.L_65:
        /*0184*/ 	.word	index@(_Z22compute_phi_powers_f64Pdii)
        /*0188*/ 	.word	0x0000000c


	//----- nvinfo : EIATTR_FRAME_SIZE
	.align		4
.L_66:
        /*018c*/ 	.byte	0x04, 0x11
        /*018e*/ 	.short	(.L_68 - .L_67)
	.align		4
.L_67:
        /*0190*/ 	.word	index@(_Z22compute_phi_powers_f64Pdii)
        /*0194*/ 	.word	0x00000000


	//----- nvinfo : EIATTR_MIN_STACK_SIZE
	.align		4
.L_68:
        /*0198*/ 	.byte	0x04, 0x12
        /*019a*/ 	.short	(.L_70 - .L_69)
	.align		4
.L_69:
        /*019c*/ 	.word	index@(_Z22compute_phi_powers_f64Pdii)
        /*01a0*/ 	.word	0x00000000


	//----- nvinfo : EIATTR_MIN_STACK_SIZE
	.align		4
.L_70:
        /*01a4*/ 	.byte	0x04, 0x12
        /*01a6*/ 	.short	(.L_72 - .L_71)
	.align		4
.L_71:
        /*01a8*/ 	.word	index@(_Z28apply_correction_by_name_f64PKdPKiS2_Pdi)
        /*01ac*/ 	.word	0x00000000


	//----- nvinfo : EIATTR_MIN_STACK_SIZE
	.align		4
.L_72:
        /*01b0*/ 	.byte	0x04, 0x12
        /*01b2*/ 	.short	(.L_74 - .L_73)
	.align		4
.L_73:
        /*01b4*/ 	.word	index@(_Z20compute_e_star_n_f64PKdS0_PKiiPdi)
        /*01b8*/ 	.word	0x00000000


	//----- nvinfo : EIATTR_MIN_STACK_SIZE
	.align		4
.L_74:
        /*01bc*/ 	.byte	0x04, 0x12
        /*01be*/ 	.short	(.L_76 - .L_75)
	.align		4
.L_75:
        /*01c0*/ 	.word	index@(_Z26apply_correction_chain_f64PdPKdPKiS3_S3_S_ii)
        /*01c4*/ 	.word	0x00000000


	//----- nvinfo : EIATTR_MIN_STACK_SIZE
	.align		4
.L_76:
        /*01c8*/ 	.byte	0x04, 0x12
        /*01ca*/ 	.short	(.L_78 - .L_77)
	.align		4
.L_77:
        /*01cc*/ 	.word	index@(_Z32apply_deep_recursion_penalty_f64PKdPdi)
        /*01d0*/ 	.word	0x00000000


	//----- nvinfo : EIATTR_MIN_STACK_SIZE
	.align		4
.L_78:
        /*01d4*/ 	.byte	0x04, 0x12
        /*01d6*/ 	.short	(.L_80 - .L_79)
	.align		4
.L_79:
        /*01d8*/ 	.word	index@(_Z26apply_base_suppression_f64PKdPdi)
        /*01dc*/ 	.word	0x00000000


	//----- nvinfo : EIATTR_MIN_STACK_SIZE
	.align		4
.L_80:
        /*01e0*/ 	.byte	0x04, 0x12
        /*01e2*/ 	.short	(.L_82 - .L_81)
	.align		4
.L_81:
        /*01e4*/ 	.word	index@(_Z29apply_fixed_point_penalty_f64PKdPdi)
        /*01e8*/ 	.word	0x00000000


	//----- nvinfo : EIATTR_MIN_STACK_SIZE
	.align		4
.L_82:
        /*01ec*/ 	.byte	0x04, 0x12
        /*01ee*/ 	.short	(.L_84 - .L_83)
	.align		4
.L_83:
        /*01f0*/ 	.word	index@(_Z24apply_double_inverse_f64PKdPdi)
        /*01f4*/ 	.word	0x00000000


	//----- nvinfo : EIATTR_MIN_STACK_SIZE
	.align		4
.L_84:
        /*01f8*/ 	.byte	0x04, 0x12
        /*01fa*/ 	.short	(.L_86 - .L_85)
	.align		4
.L_85:
        /*01fc*/ 	.word	index@(_Z27apply_recursion_penalty_f64PKdPdi)
        /*0200*/ 	.word	0x00000000


	//----- nvinfo : EIATTR_MIN_STACK_SIZE
	.align		4
.L_86:
        /*0204*/ 	.byte	0x04, 0x12
        /*0206*/ 	.short	(.L_88 - .L_87)
	.align		4
.L_87:
        /*0208*/ 	.word	index@(_Z29apply_winding_instability_f64PKdPdi)
        /*020c*/ 	.word	0x00000000


	//----- nvinfo : EIATTR_MIN_STACK_SIZE
	.align		4
.L_88:
        /*0210*/ 	.byte	0x04, 0x12
        /*0212*/ 	.short	(.L_90 - .L_89)
	.align		4
.L_89:
        /*0214*/ 	.word	index@(_Z28apply_special_correction_f64PKdPKiPdi)
        /*0218*/ 	.word	0x00000000


	//----- nvinfo : EIATTR_MIN_STACK_SIZE
	.align		4
.L_90:
        /*021c*/ 	.byte	0x04, 0x12
        /*021e*/ 	.short	(.L_92 - .L_91)
	.align		4
.L_91:
        /*0220*/ 	.word	index@(_Z28apply_correction_uniform_f64PKddiPdi)
        /*0224*/ 	.word	0x00000000


	//----- nvinfo : EIATTR_MIN_STACK_SIZE
	.align		4
.L_92:
        /*0228*/ 	.byte	0x04, 0x12
        /*022a*/ 	.short	(.L_94 - .L_93)
	.align		4
.L_93:
        /*022c*/ 	.word	index@(_Z20apply_correction_f32PKfS0_PKiPfi)
        /*0230*/ 	.word	0x00000000


	//----- nvinfo : EIATTR_MIN_STACK_SIZE
	.align		4
.L_94:
        /*0234*/ 	.byte	0x04, 0x12
        /*0236*/ 	.short	(.L_96 - .L_95)
	.align		4
.L_95:
        /*0238*/ 	.word	index@(_Z20apply_correction_f64PKdS0_PKiPdi)
        /*023c*/ 	.word	0x00000000
.L_96:


//--------------------- .nv.compat                --------------------------
	.section	.nv.compat,"",@"SHT_CUDA_COMPAT_INFO"
	.align	4
        /*0000*/ 	.byte	0x02, 0x09, 0x00, 0x00, 0x02, 0x02, 0x01, 0x00, 0x02, 0x05, 0x05, 0x00, 0x03, 0x07, 0x01, 0x01
        /*0010*/ 	.byte	0x02, 0x03, 0x00, 0x00, 0x02, 0x06, 0x01, 0x00, 0x04, 0x0b, 0x08, 0x00, 0x01, 0x00, 0x00, 0x00
        /*0020*/ 	.byte	0x00, 0x00, 0x00, 0x00


//--------------------- .nv.info._Z22compute_phi_powers_f64Pdii --------------------------
	.section	.nv.info._Z22compute_phi_powers_f64Pdii,"",@"SHT_CUDA_INFO"
	.sectionflags	@""
	.align	4


	//----- nvinfo : EIATTR_CUDA_API_VERSION
	.align		4
        /*0000*/ 	.byte	0x04, 0x37
        /*0002*/ 	.short	(.L_98 - .L_97)
.L_97:
        /*0004*/ 	.word	0x00000082


	//----- nvinfo : EIATTR_KPARAM_INFO
	.align		4
.L_98:
        /*0008*/ 	.byte	0x04, 0x17
        /*000a*/ 	.short	(.L_100 - .L_99)
.L_99:
        /*000c*/ 	.word	0x00000000
        /*0010*/ 	.short	0x0002
        /*0012*/ 	.short	0x000c
        /*0014*/ 	.byte	0x00, 0xf0, 0x11, 0x00


	//----- nvinfo : EIATTR_KPARAM_INFO
	.align		4
.L_100:
        /*0018*/ 	.byte	0x04, 0x17
        /*001a*/ 	.short	(.L_102 - .L_101)
.L_101:
        /*001c*/ 	.word	0x00000000
        /*0020*/ 	.short	0x0001
        /*0022*/ 	.short	0x0008
        /*0024*/ 	.byte	0x00, 0xf0, 0x11, 0x00


	//----- nvinfo : EIATTR_KPARAM_INFO
	.align		4
.L_102:
        /*0028*/ 	.byte	0x04, 0x17
        /*002a*/ 	.short	(.L_104 - .L_103)
.L_103:
        /*002c*/ 	.word	0x00000000
        /*0030*/ 	.short	0x0000
        /*0032*/ 	.short	0x0000
        /*0034*/ 	.byte	0x00, 0xf5, 0x21, 0x00


	//----- nvinfo : EIATTR_SPARSE_MMA_MASK
	.align		4
.L_104:
        /*0038*/ 	.byte	0x03, 0x50
        /*003a*/ 	.short	0x0000


	//----- nvinfo : EIATTR_MAXREG_COUNT
	.align		4
        /*003c*/ 	.byte	0x03, 0x1b
        /*003e*/ 	.short	0x00ff


	//----- nvinfo : EIATTR_MERCURY_ISA_VERSION
	.align		4
        /*0040*/ 	.byte	0x03, 0x5f
        /*0042*/ 	.short	0x0101


	//----- nvinfo : EIATTR_VRC_CTA_INIT_COUNT
	.align		4
        /*0044*/ 	.byte	0x02, 0x4a
	.zero		1
	.zero		1


	//----- nvinfo : EIATTR_EXIT_INSTR_OFFSETS
	.align		4
        /*0048*/ 	.byte	0x04, 0x1c
        /*004a*/ 	.short	(.L_106 - .L_105)


	//   ....[0]....
.L_105:
        /*004c*/ 	.word	0x00000070


	//   ....[1]....
        /*0050*/ 	.word	0x00000790


	//----- nvinfo : EIATTR_CRS_STACK_SIZE
	.align		4
.L_106:
        /*0054*/ 	.byte	0x04, 0x1e
        /*0056*/ 	.short	(.L_108 - .L_107)
.L_107:
        /*0058*/ 	.word	0x00000000


	//----- nvinfo : EIATTR_CBANK_PARAM_SIZE
	.align		4
.L_108:
        /*005c*/ 	.byte	0x03, 0x19
        /*005e*/ 	.short	0x0010


	//----- nvinfo : EIATTR_PARAM_CBANK
	.align		4
        /*0060*/ 	.byte	0x04, 0x0a
        /*0062*/ 	.short	(.L_110 - .L_109)
	.align		4
.L_109:
        /*0064*/ 	.word	index@(.nv.constant0._Z22compute_phi_powers_f64Pdii)
        /*0068*/ 	.short	0x0380
        /*006a*/ 	.short	0x0010


	//----- nvinfo : EIATTR_SW_WAR
	.align		4
.L_110:
        /*006c*/ 	.byte	0x04, 0x36
        /*006e*/ 	.short	(.L_112 - .L_111)
.L_111:
        /*0070*/ 	.word	0x00000008
.L_112:


//--------------------- .nv.info._Z28apply_correction_by_name_f64PKdPKiS2_Pdi --------------------------
	.section	.nv.info._Z28apply_correction_by_name_f64PKdPKiS2_Pdi,"",@"SHT_CUDA_INFO"
	.sectionflags	@""
	.align	4


	//----- nvinfo : EIATTR_CUDA_API_VERSION
	.align		4
        /*0000*/ 	.byte	0x04, 0x37
        /*0002*/ 	.short	(.L_114 - .L_113)
.L_113:
        /*0004*/ 	.word	0x00000082


	//----- nvinfo : EIATTR_KPARAM_INFO
	.align		4
.L_114:
        /*0008*/ 	.byte	0x04, 0x17
        /*000a*/ 	.short	(.L_116 - .L_115)
.L_115:
        /*000c*/ 	.word	0x00000000
        /*0010*/ 	.short	0x0004
        /*0012*/ 	.short	0x0020
        /*0014*/ 	.byte	0x00, 0xf0, 0x11, 0x00


	//----- nvinfo : EIATTR_KPARAM_INFO
	.align		4
.L_116:
        /*0018*/ 	.byte	0x04, 0x17
        /*001a*/ 	.short	(.L_118 - .L_117)
.L_117:
        /*001c*/ 	.word	0x00000000
        /*0020*/ 	.short	0x0003
        /*0022*/ 	.short	0x0018
        /*0024*/ 	.byte	0x00, 0xf5, 0x21, 0x00


	//----- nvinfo : EIATTR_KPARAM_INFO
	.align		4
.L_118:
        /*0028*/ 	.byte	0x04, 0x17
        /*002a*/ 	.short	(.L_120 - .L_119)
.L_119:
        /*002c*/ 	.word	0x00000000
        /*0030*/ 	.short	0x0002
        /*0032*/ 	.short	0x0010
        /*0034*/ 	.byte	0x00, 0xf5, 0x21, 0x00


	//----- nvinfo : EIATTR_KPARAM_INFO
	.align		4
.L_120:
        /*0038*/ 	.byte	0x04, 0x17
        /*003a*/ 	.short	(.L_122 - .L_121)
.L_121:
        /*003c*/ 	.word	0x00000000
        /*0040*/ 	.short	0x0001
        /*0042*/ 	.short	0x0008
        /*0044*/ 	.byte	0x00, 0xf5, 0x21, 0x00


	//----- nvinfo : EIATTR_KPARAM_INFO
	.align		4
.L_122:
        /*0048*/ 	.byte	0x04, 0x17
        /*004a*/ 	.short	(.L_124 - .L_123)
.L_123:
        /*004c*/ 	.word	0x00000000
        /*0050*/ 	.short	0x0000
        /*0052*/ 	.short	0x0000
        /*0054*/ 	.byte	0x00, 0xf5, 0x21, 0x00


	//----- nvinfo : EIATTR_SPARSE_MMA_MASK
	.align		4
.L_124:
        /*0058*/ 	.byte	0x03, 0x50
        /*005a*/ 	.short	0x0000


	//----- nvinfo : EIATTR_MAXREG_COUNT
	.align		4
        /*005c*/ 	.byte	0x03, 0x1b
        /*005e*/ 	.short	0x00ff


	//----- nvinfo : EIATTR_MERCURY_ISA_VERSION
	.align		4
        /*0060*/ 	.byte	0x03, 0x5f
        /*0062*/ 	.short	0x0101


	//----- nvinfo : EIATTR_VRC_CTA_INIT_COUNT
	.align		4
        /*0064*/ 	.byte	0x02, 0x4a
	.zero		1
	.zero		1


	//----- nvinfo : EIATTR_EXIT_INSTR_OFFSETS
	.align		4
        /*0068*/ 	.byte	0x04, 0x1c
        /*006a*/ 	.short	(.L_126 - .L_125)


	//   ....[0]....
.L_125:
        /*006c*/ 	.word	0x00000070


	//   ....[1]....
        /*0070*/ 	.word	0x00000130


	//   ....[2]....
        /*0074*/ 	.word	0x00000340


	//----- nvinfo : EIATTR_CRS_STACK_SIZE
	.align		4
.L_126:
        /*0078*/ 	.byte	0x04, 0x1e
        /*007a*/ 	.short	(.L_128 - .L_127)
.L_127:
        /*007c*/ 	.word	0x00000000


	//----- nvinfo : EIATTR_CBANK_PARAM_SIZE
	.align		4
.L_128:
        /*0080*/ 	.byte	0x03, 0x19
        /*0082*/ 	.short	0x0024


	//----- nvinfo : EIATTR_PARAM_CBANK
	.align		4
        /*0084*/ 	.byte	0x04, 0x0a
        /*0086*/ 	.short	(.L_130 - .L_129)
	.align		4
.L_129:
        /*0088*/ 	.word	index@(.nv.constant0._Z28apply_correction_by_name_f64PKdPKiS2_Pdi)
        /*008c*/ 	.short	0x0380
        /*008e*/ 	.short	0x0024


	//----- nvinfo : EIATTR_SW_WAR
	.align		4
.L_130:
        /*0090*/ 	.byte	0x04, 0x36
        /*0092*/ 	.short	(.L_132 - .L_131)
.L_131:
        /*0094*/ 	.word	0x00000008
.L_132:


//--------------------- .nv.info._Z20compute_e_star_n_f64PKdS0_PKiiPdi --------------------------
	.section	.nv.info._Z20compute_e_star_n_f64PKdS0_PKiiPdi,"",@"SHT_CUDA_INFO"
	.sectionflags	@""
	.align	4


	//----- nvinfo : EIATTR_CUDA_API_VERSION
	.align		4
        /*0000*/ 	.byte	0x04, 0x37
        /*0002*/ 	.short	(.L_134 - .L_133)
.L_133:
        /*0004*/ 	.word	0x00000082


	//----- nvinfo : EIATTR_KPARAM_INFO
	.align		4
.L_134:
        /*0008*/ 	.byte	0x04, 0x17
        /*000a*/ 	.short	(.L_136 - .L_135)
.L_135:
        /*000c*/ 	.word	0x00000000
        /*0010*/ 	.short	0x0005
        /*0012*/ 	.short	0x0028
        /*0014*/ 	.byte	0x00, 0xf0, 0x11, 0x00


	//----- nvinfo : EIATTR_KPARAM_INFO
	.align		4
.L_136:
        /*0018*/ 	.byte	0x04, 0x17
        /*001a*/ 	.short	(.L_138 - .L_137)
.L_137:
        /*001c*/ 	.word	0x00000000
        /*0020*/ 	.short	0x0004
        /*0022*/ 	.short	0x0020
        /*0024*/ 	.byte	0x00, 0xf5, 0x21, 0x00


	//----- nvinfo : EIATTR_KPARAM_INFO
	.align		4
.L_138:
        /*0028*/ 	.byte	0x04, 0x17
        /*002a*/ 	.short	(.L_140 - .L_139)
.L_139:
        /*002c*/ 	.word	0x00000000
        /*0030*/ 	.short	0x0003
        /*0032*/ 	.short	0x0018
        /*0034*/ 	.byte	0x00, 0xf0, 0x11, 0x00


	//----- nvinfo : EIATTR_KPARAM_INFO
	.align		4
.L_140:
        /*0038*/ 	.byte	0x04, 0x17
        /*003a*/ 	.short	(.L_142 - .L_141)
.L_141:
        /*003c*/ 	.word	0x00000000
        /*0040*/ 	.short	0x0002
        /*0042*/ 	.short	0x0010
        /*0044*/ 	.byte	0x00, 0xf5, 0x21, 0x00


	//----- nvinfo : EIATTR_KPARAM_INFO
	.align		4
.L_142:
        /*0048*/ 	.byte	0x04, 0x17
        /*004a*/ 	.short	(.L_144 - .L_143)
.L_143:
        /*004c*/ 	.word	0x00000000
        /*0050*/ 	.short	0x0001
        /*0052*/ 	.short	0x0008
        /*0054*/ 	.byte	0x00, 0xf5, 0x21, 0x00


	//----- nvinfo : EIATTR_KPARAM_INFO
	.align		4
.L_144:
        /*0058*/ 	.byte	0x04, 0x17
        /*005a*/ 	.short	(.L_146 - .L_145)
.L_145:
        /*005c*/ 	.word	0x00000000
        /*0060*/ 	.short	0x0000
        /*0062*/ 	.short	0x0000
        /*0064*/ 	.byte	0x00, 0xf5, 0x21, 0x00


	//----- nvinfo : EIATTR_SPARSE_MMA_MASK
	.align		4
.L_146:
        /*0068*/ 	.byte	0x03, 0x50
        /*006a*/ 	.short	0x0000


	//----- nvinfo : EIATTR_MAXREG_COUNT
	.align		4
        /*006c*/ 	.byte	0x03, 0x1b
        /*006e*/ 	.short	0x00ff


	//----- nvinfo : EIATTR_MERCURY_ISA_VERSION
	.align		4
        /*0070*/ 	.byte	0x03, 0x5f
        /*0072*/ 	.short	0x0101


	//----- nvinfo : EIATTR_VRC_CTA_INIT_COUNT
	.align		4
        /*0074*/ 	.byte	0x02, 0x4a
	.zero		1
	.zero		1


	//----- nvinfo : EIATTR_EXIT_INSTR_OFFSETS
	.align		4
        /*0078*/ 	.byte	0x04, 0x1c
        /*007a*/ 	.short	(.L_148 - .L_147)


	//   ....[0]....
.L_147:
        /*007c*/ 	.word	0x00000070


	//   ....[1]....
        /*0080*/ 	.word	0x000022c0


	//----- nvinfo : EIATTR_CRS_STACK_SIZE
	.align		4
.L_148:
        /*0084*/ 	.byte	0x04, 0x1e
        /*0086*/ 	.short	(.L_150 - .L_149)
.L_149:
        /*0088*/ 	.word	0x00000000


	//----- nvinfo : EIATTR_CBANK_PARAM_SIZE
	.align		4
.L_150:
        /*008c*/ 	.byte	0x03, 0x19
        /*008e*/ 	.short	0x002c


	//----- nvinfo : EIATTR_PARAM_CBANK
	.align		4
        /*0090*/ 	.byte	0x04, 0x0a
        /*0092*/ 	.short	(.L_152 - .L_151)
	.align		4
.L_151:
        /*0094*/ 	.word	index@(.nv.constant0._Z20compute_e_star_n_f64PKdS0_PKiiPdi)
        /*0098*/ 	.short	0x0380
        /*009a*/ 	.short	0x002c


	//----- nvinfo : EIATTR_SW_WAR
	.align		4
.L_152:
        /*009c*/ 	.byte	0x04, 0x36
        /*009e*/ 	.short	(.L_154 - .L_153)
.L_153:
        /*00a0*/ 	.word	0x00000008
.L_154:


//--------------------- .nv.info._Z26apply_correction_chain_f64PdPKdPKiS3_S3_S_ii --------------------------
	.section	.nv.info._Z26apply_correction_chain_f64PdPKdPKiS3_S3_S_ii,"",@"SHT_CUDA_INFO"
	.sectionflags	@""
	.align	4


	//----- nvinfo : EIATTR_CUDA_API_VERSION
	.align		4
        /*0000*/ 	.byte	0x04, 0x37
        /*0002*/ 	.short	(.L_156 - .L_155)
.L_155:
        /*0004*/ 	.word	0x00000082


	//----- nvinfo : EIATTR_KPARAM_INFO
	.align		4
.L_156:
        /*0008*/ 	.byte	0x04, 0x17
        /*000a*/ 	.short	(.L_158 - .L_157)
.L_157:
        /*000c*/ 	.word	0x00000000
        /*0010*/ 	.short	0x0007
        /*0012*/ 	.short	0x0034
        /*0014*/ 	.byte	0x00, 0xf0, 0x11, 0x00


	//----- nvinfo : EIATTR_KPARAM_INFO
	.align		4
.L_158:
        /*0018*/ 	.byte	0x04, 0x17
        /*001a*/ 	.short	(.L_160 - .L_159)
.L_159:
        /*001c*/ 	.word	0x00000000
        /*0020*/ 	.short	0x0006
        /*0022*/ 	.short	0x0030
        /*0024*/ 	.byte	0x00, 0xf0, 0x11, 0x00


	//----- nvinfo : EIATTR_KPARAM_INFO
	.align		4
.L_160:
        /*0028*/ 	.byte	0x04, 0x17
        /*002a*/ 	.short	(.L_162 - .L_161)
.L_161:
        /*002c*/ 	.word	0x00000000
        /*0030*/ 	.short	0x0005
        /*0032*/ 	.short	0x0028
        /*0034*/ 	.byte	0x00, 0xf5, 0x21, 0x00


	//----- nvinfo : EIATTR_KPARAM_INFO
	.align		4
.L_162:
        /*0038*/ 	.byte	0x04, 0x17
        /*003a*/ 	.short	(.L_164 - .L_163)
.L_163:
        /*003c*/ 	.word	0x00000000
        /*0040*/ 	.short	0x0004
        /*0042*/ 	.short	0x0020
        /*0044*/ 	.byte	0x00, 0xf5, 0x21, 0x00


	//----- nvinfo : EIATTR_KPARAM_INFO
	.align		4
.L_164:
        /*0048*/ 	.byte	0x04, 0x17
        /*004a*/ 	.short	(.L_166 - .L_165)
.L_165:
        /*004c*/ 	.word	0x00000000
        /*0050*/ 	.short	0x0003
        /*0052*/ 	.short	0x0018
        /*0054*/ 	.byte	0x00, 0xf5, 0x21, 0x00


	//----- nvinfo : EIATTR_KPARAM_INFO
	.align		4
.L_166:
        /*0058*/ 	.byte	0x04, 0x17
        /*005a*/ 	.short	(.L_168 - .L_167)
.L_167:
        /*005c*/ 	.word	0x00000000
        /*0060*/ 	.short	0x0002
        /*0062*/ 	.short	0x0010
        /*0064*/ 	.byte	0x00, 0xf5, 0x21, 0x00


	//----- nvinfo : EIATTR_KPARAM_INFO
	.align		4
.L_168:
        /*0068*/ 	.byte	0x04, 0x17
        /*006a*/ 	.short	(.L_170 - .L_169)
.L_169:
        /*006c*/ 	.word	0x00000000
        /*0070*/ 	.short	0x0001
        /*0072*/ 	.short	0x0008
        /*0074*/ 	.byte	0x00, 0xf5, 0x21, 0x00


	//----- nvinfo : EIATTR_KPARAM_INFO
	.align		4
.L_170:
        /*0078*/ 	.byte	0x04, 0x17
        /*007a*/ 	.short	(.L_172 - .L_171)
.L_171:
        /*007c*/ 	.word	0x00000000
        /*0080*/ 	.short	0x0000
        /*0082*/ 	.short	0x0000
        /*0084*/ 	.byte	0x00, 0xf5, 0x21, 0x00


	//----- nvinfo : EIATTR_SPARSE_MMA_MASK
	.align		4
.L_172:
        /*0088*/ 	.byte	0x03, 0x50
        /*008a*/ 	.short	0x0000


	//----- nvinfo : EIATTR_MAXREG_COUNT
	.align		4
        /*008c*/ 	.byte	0x03, 0x1b
        /*008e*/ 	.short	0x00ff


	//----- nvinfo : EIATTR_MERCURY_ISA_VERSION
	.align		4
        /*0090*/ 	.byte	0x03, 0x5f
        /*0092*/ 	.short	0x0101


	//----- nvinfo : EIATTR_VRC_CTA_INIT_COUNT
	.align		4
        /*0094*/ 	.byte	0x02, 0x4a
	.zero		1
	.zero		1


	//----- nvinfo : EIATTR_EXIT_INSTR_OFFSETS
	.align		4
        /*0098*/ 	.byte	0x04, 0x1c
        /*009a*/ 	.short	(.L_174 - .L_173)


	//   ....[0]....
.L_173:
        /*009c*/ 	.word	0x00000070


	//   ....[1]....
        /*00a0*/ 	.word	0x00000490


	//----- nvinfo : EIATTR_CRS_STACK_SIZE
	.align		4
.L_174:
        /*00a4*/ 	.byte	0x04, 0x1e
        /*00a6*/ 	.short	(.L_176 - .L_175)
.L_175:
        /*00a8*/ 	.word	0x00000000


	//----- nvinfo : EIATTR_CBANK_PARAM_SIZE
	.align		4
.L_176:
        /*00ac*/ 	.byte	0x03, 0x19
        /*00ae*/ 	.short	0x0038


	//----- nvinfo : EIATTR_PARAM_CBANK
	.align		4
        /*00b0*/ 	.byte	0x04, 0x0a
        /*00b2*/ 	.short	(.L_178 - .L_177)
	.align		4
.L_177:
        /*00b4*/ 	.word	index@(.nv.constant0._Z26apply_correction_chain_f64PdPKdPKiS3_S3_S_ii)
        /*00b8*/ 	.short	0x0380
        /*00ba*/ 	.short	0x0038


	//----- nvinfo : EIATTR_SW_WAR
	.align		4
.L_178:
        /*00bc*/ 	.byte	0x04, 0x36
        /*00be*/ 	.short	(.L_180 - .L_179)
.L_179:
        /*00c0*/ 	.word	0x00000008
.L_180:


//--------------------- .nv.info._Z32apply_deep_recursion_penalty_f64PKdPdi --------------------------
	.section	.nv.info._Z32apply_deep_recursion_penalty_f64PKdPdi,"",@"SHT_CUDA_INFO"
	.sectionflags	@""
	.align	4


	//----- nvinfo : EIATTR_CUDA_API_VERSION
	.align		4
        /*0000*/ 	.byte	0x04, 0x37
        /*0002*/ 	.short	(.L_182 - .L_181)
.L_181:
        /*0004*/ 	.word	0x00000082


	//----- nvinfo : EIATTR_KPARAM_INFO
	.align		4
.L_182:
        /*0008*/ 	.byte	0x04, 0x17
        /*000a*/ 	.short	(.L_184 - .L_183)
.L_183:
        /*000c*/ 	.word	0x00000000
        /*0010*/ 	.short	0x0002
        /*0012*/ 	.short	0x0010
        /*0014*/ 	.byte	0x00, 0xf0, 0x11, 0x00


	//----- nvinfo : EIATTR_KPARAM_INFO
	.align		4
.L_184:
        /*0018*/ 	.byte	0x04, 0x17
        /*001a*/ 	.short	(.L_186 - .L_185)
.L_185:
        /*001c*/ 	.word	0x00000000
        /*0020*/ 	.short	0x0001
        /*0022*/ 	.short	0x0008
        /*0024*/ 	.byte	0x00, 0xf5, 0x21, 0x00


	//----- nvinfo : EIATTR_KPARAM_INFO
	.align		4
.L_186:
        /*0028*/ 	.byte	0x04, 0x17
        /*002a*/ 	.short	(.L_188 - .L_187)
.L_187:
        /*002c*/ 	.word	0x00000000
        /*0030*/ 	.short	0x0000
        /*0032*/ 	.short	0x0000
        /*0034*/ 	.byte	0x00, 0xf5, 0x21, 0x00


	//----- nvinfo : EIATTR_SPARSE_MMA_MASK
	.align		4
.L_188:
        /*0038*/ 	.byte	0x03, 0x50
        /*003a*/ 	.short	0x0000


	//----- nvinfo : EIATTR_MAXREG_COUNT
	.align		4
        /*003c*/ 	.byte	0x03, 0x1b
        /*003e*/ 	.short	0x00ff


	//----- nvinfo : EIATTR_MERCURY_ISA_VERSION
	.align		4
        /*0040*/ 	.byte	0x03, 0x5f
        /*0042*/ 	.short	0x0101


	//----- nvinfo : EIATTR_VRC_CTA_INIT_COUNT
	.align		4
        /*0044*/ 	.byte	0x02, 0x4a
	.zero		1
	.zero		1


	//----- nvinfo : EIATTR_EXIT_INSTR_OFFSETS
	.align		4
        /*0048*/ 	.byte	0x04, 0x1c
        /*004a*/ 	.short	(.L_190 - .L_189)


	//   ....[0]....
.L_189:
        /*004c*/ 	.word	0x00000070


	//   ....[1]....
        /*0050*/ 	.word	0x00000120


	//----- nvinfo : EIATTR_CBANK_PARAM_SIZE
	.align		4
.L_190:
        /*0054*/ 	.byte	0x03, 0x19
        /*0056*/ 	.short	0x0014


	//----- nvinfo : EIATTR_PARAM_CBANK
	.align		4
        /*0058*/ 	.byte	0x04, 0x0a
        /*005a*/ 	.short	(.L_192 - .L_191)
	.align		4
.L_191:
        /*005c*/ 	.word	index@(.nv.constant0._Z32apply_deep_recursion_penalty_f64PKdPdi)
        /*0060*/ 	.short	0x0380
        /*0062*/ 	.short	0x0014


	//----- nvinfo : EIATTR_SW_WAR
	.align		4
.L_192:
        /*0064*/ 	.byte	0x04, 0x36
        /*0066*/ 	.short	(.L_194 - .L_193)
.L_193:
        /*0068*/ 	.word	0x00000008
.L_194:


//--------------------- .nv.info._Z26apply_base_suppression_f64PKdPdi --------------------------
	.section	.nv.info._Z26apply_base_suppression_f64PKdPdi,"",@"SHT_CUDA_INFO"
	.sectionflags	@""
	.align	4


	//----- nvinfo : EIATTR_CUDA_API_VERSION
	.align		4
        /*0000*/ 	.byte	0x04, 0x37
        /*0002*/ 	.short	(.L_196 - .L_195)
.L_195:
        /*0004*/ 	.word	0x00000082


	//----- nvinfo : EIATTR_KPARAM_INFO
	.align		4
.L_196:
        /*0008*/ 	.byte	0x04, 0x17
        /*000a*/ 	.short	(.L_198 - .L_197)
.L_197:
        /*000c*/ 	.word	0x00000000
        /*0010*/ 	.short	0x0002
        /*0012*/ 	.short	0x0010
        /*0014*/ 	.byte	0x00, 0xf0, 0x11, 0x00


	//----- nvinfo : EIATTR_KPARAM_INFO
	.align		4
.L_198:
        /*0018*/ 	.byte	0x04, 0x17
        /*001a*/ 	.short	(.L_200 - .L_199)
.L_199:
        /*001c*/ 	.word	0x00000000
        /*0020*/ 	.short	0x0001
        /*0022*/ 	.short	0x0008
        /*0024*/ 	.byte	0x00, 0xf5, 0x21, 0x00


	//----- nvinfo : EIATTR_KPARAM_INFO
	.align		4
.L_200:
        /*0028*/ 	.byte	0x04, 0x17
        /*002a*/ 	.short	(.L_202 - .L_201)
.L_201:
        /*002c*/ 	.word	0x00000000
        /*0030*/ 	.short	0x0000
        /*0032*/ 	.short	0x0000
        /*0034*/ 	.byte	0x00, 0xf5, 0x21, 0x00


	//----- nvinfo : EIATTR_SPARSE_MMA_MASK
	.align		4
.L_202:
        /*0038*/ 	.byte	0x03, 0x50
        /*003a*/ 	.short	0x0000


	//----- nvinfo : EIATTR_MAXREG_COUNT
	.align		4
        /*003c*/ 	.byte	0x03, 0x1b
        /*003e*/ 	.short	0x00ff


	//----- nvinfo : EIATTR_MERCURY_ISA_VERSION
	.align		4
        /*0040*/ 	.byte	0x03, 0x5f
        /*0042*/ 	.short	0x0101


	//----- nvinfo : EIATTR_VRC_CTA_INIT_COUNT
	.align		4
        /*0044*/ 	.byte	0x02, 0x4a
	.zero		1
	.zero		1


	//----- nvinfo : EIATTR_EXIT_INSTR_OFFSETS
	.align		4
        /*0048*/ 	.byte	0x04, 0x1c
        /*004a*/ 	.short	(.L_204 - .L_203)


	//   ....[0]....
.L_203:
        /*004c*/ 	.word	0x00000070


	//   ....[1]....
        /*0050*/ 	.word	0x00000120


	//----- nvinfo : EIATTR_CBANK_PARAM_SIZE
	.align		4
.L_204:
        /*0054*/ 	.byte	0x03, 0x19
        /*0056*/ 	.short	0x0014


	//----- nvinfo : EIATTR_PARAM_CBANK
	.align		4
        /*0058*/ 	.byte	0x04, 0x0a
        /*005a*/ 	.short	(.L_206 - .L_205)
	.align		4
.L_205:
        /*005c*/ 	.word	index@(.nv.constant0._Z26apply_base_suppression_f64PKdPdi)
        /*0060*/ 	.short	0x0380
        /*0062*/ 	.short	0x0014


	//----- nvinfo : EIATTR_SW_WAR
	.align		4
.L_206:
        /*0064*/ 	.byte	0x04, 0x36
        /*0066*/ 	.short	(.L_208 - .L_207)
.L_207:
        /*0068*/ 	.word	0x00000008
.L_208:


//--------------------- .nv.info._Z29apply_fixed_point_penalty_f64PKdPdi --------------------------
	.section	.nv.info._Z29apply_fixed_point_penalty_f64PKdPdi,"",@"SHT_CUDA_INFO"
	.sectionflags	@""
	.align	4


	//----- nvinfo : EIATTR_CUDA_API_VERSION
	.align		4
        /*0000*/ 	.byte	0x04, 0x37
        /*0002*/ 	.short	(.L_210 - .L_209)
.L_209:
        /*0004*/ 	.word	0x00000082


	//----- nvinfo : EIATTR_KPARAM_INFO
	.align		4
.L_210:
        /*0008*/ 	.byte	0x04, 0x17
        /*000a*/ 	.short	(.L_212 - .L_211)
.L_211:
        /*000c*/ 	.word	0x00000000
        /*0010*/ 	.short	0x0002
        /*0012*/ 	.short	0x0010
        /*0014*/ 	.byte	0x00, 0xf0, 0x11, 0x00


	//----- nvinfo : EIATTR_KPARAM_INFO
	.align		4
.L_212:
        /*0018*/ 	.byte	0x04, 0x17
        /*001a*/ 	.short	(.L_214 - .L_213)
.L_213:
        /*001c*/ 	.word	0x00000000
        /*0020*/ 	.short	0x0001
        /*0022*/ 	.short	0x0008
        /*0024*/ 	.byte	0x00, 0xf5, 0x21, 0x00


	//----- nvinfo : EIATTR_KPARAM_INFO
	.align		4
.L_214:
        /*0028*/ 	.byte	0x04, 0x17
        /*002a*/ 	.short	(.L_216 - .L_215)
.L_215:
        /*002c*/ 	.word	0x00000000
        /*0030*/ 	.short	0x0000
        /*0032*/ 	.short	0x0000
        /*0034*/ 	.byte	0x00, 0xf5, 0x21, 0x00


	//----- nvinfo : EIATTR_SPARSE_MMA_MASK
	.align		4
.L_216:
        /*0038*/ 	.byte	0x03, 0x50
        /*003a*/ 	.short	0x0000


	//----- nvinfo : EIATTR_MAXREG_COUNT
	.align		4
        /*003c*/ 	.byte	0x03, 0x1b
        /*003e*/ 	.short	0x00ff


	//----- nvinfo : EIATTR_MERCURY_ISA_VERSION
	.align		4
        /*0040*/ 	.byte	0x03, 0x5f
        /*0042*/ 	.short	0x0101


	//----- nvinfo : EIATTR_VRC_CTA_INIT_COUNT
	.align		4
        /*0044*/ 	.byte	0x02, 0x4a
	.zero		1
	.zero		1


	//----- nvinfo : EIATTR_EXIT_INSTR_OFFSETS
	.align		4
        /*0048*/ 	.byte	0x04, 0x1c
        /*004a*/ 	.short	(.L_218 - .L_217)


	//   ....[0]....
.L_217:
        /*004c*/ 	.word	0x00000070


	//   ....[1]....
        /*0050*/ 	.word	0x00000120


	//----- nvinfo : EIATTR_CBANK_PARAM_SIZE
	.align		4
.L_218:
        /*0054*/ 	.byte	0x03, 0x19
        /*0056*/ 	.short	0x0014


	//----- nvinfo : EIATTR_PARAM_CBANK
	.align		4
        /*0058*/ 	.byte	0x04, 0x0a
        /*005a*/ 	.short	(.L_220 - .L_219)
	.align		4
.L_219:
        /*005c*/ 	.word	index@(.nv.constant0._Z29apply_fixed_point_penalty_f64PKdPdi)
        /*0060*/ 	.short	0x0380
        /*0062*/ 	.short	0x0014


	//----- nvinfo : EIATTR_SW_WAR
	.align		4
.L_220:
        /*0064*/ 	.byte	0x04, 0x36
        /*0066*/ 	.short	(.L_222 - .L_221)
.L_221:
        /*0068*/ 	.word	0x00000008
.L_222:


//--------------------- .nv.info._Z24apply_double_inverse_f64PKdPdi --------------------------
	.section	.nv.info._Z24apply_double_inverse_f64PKdPdi,"",@"SHT_CUDA_INFO"
	.sectionflags	@""
	.align	4


	//----- nvinfo : EIATTR_CUDA_API_VERSION
	.align		4
        /*0000*/ 	.byte	0x04, 0x37
        /*0002*/ 	.short	(.L_224 - .L_223)
.L_223:
        /*0004*/ 	.word	0x00000082


	//----- nvinfo : EIATTR_KPARAM_INFO
	.align		4
.L_224:
        /*0008*/ 	.byte	0x04, 0x17
        /*000a*/ 	.short	(.L_226 - .L_225)
.L_225:
        /*000c*/ 	.word	0x00000000
        /*0010*/ 	.short	0x0002
        /*0012*/ 	.short	0x0010
        /*0014*/ 	.byte	0x00, 0xf0, 0x11, 0x00


	//----- nvinfo : EIATTR_KPARAM_INFO
	.align		4
.L_226:
        /*0018*/ 	.byte	0x04, 0x17
        /*001a*/ 	.short	(.L_228 - .L_227)
.L_227:
        /*001c*/ 	.word	0x00000000
        /*0020*/ 	.short	0x0001
        /*0022*/ 	.short	0x0008
        /*0024*/ 	.byte	0x00, 0xf5, 0x21, 0x00


	//----- nvinfo : EIATTR_KPARAM_INFO
	.align		4
.L_228:
        /*0028*/ 	.byte	0x04, 0x17
        /*002a*/ 	.short	(.L_230 - .L_229)
.L_229:
        /*002c*/ 	.word	0x00000000
        /*0030*/ 	.short	0x0000
        /*0032*/ 	.short	0x0000
        /*0034*/ 	.byte	0x00, 0xf5, 0x21, 0x00


	//----- nvinfo : EIATTR_SPARSE_MMA_MASK
	.align		4
.L_230:
        /*0038*/ 	.byte	0x03, 0x50
        /*003a*/ 	.short	0x0000


	//----- nvinfo : EIATTR_MAXREG_COUNT
	.align		4
        /*003c*/ 	.byte	0x03, 0x1b
        /*003e*/ 	.short	0x00ff


	//----- nvinfo : EIATTR_MERCURY_ISA_VERSION
	.align		4
        /*0040*/ 	.byte	0x03, 0x5f
        /*0042*/ 	.short	0x0101


	//----- nvinfo : EIATTR_VRC_CTA_INIT_COUNT
	.align		4
        /*0044*/ 	.byte	0x02, 0x4a
	.zero		1
	.zero		1


	//----- nvinfo : EIATTR_EXIT_INSTR_OFFSETS
	.align		4
        /*0048*/ 	.byte	0x04, 0x1c
        /*004a*/ 	.short	(.L_232 - .L_231)


	//   ....[0]....
.L_231:
        /*004c*/ 	.word	0x00000070


	//   ....[1]....
        /*0050*/ 	.word	0x00000120


	//----- nvinfo : EIATTR_CBANK_PARAM_SIZE
	.align		4
.L_232:
        /*0054*/ 	.byte	0x03, 0x19
        /*0056*/ 	.short	0x0014


	//----- nvinfo : EIATTR_PARAM_CBANK
	.align		4
        /*0058*/ 	.byte	0x04, 0x0a
        /*005a*/ 	.short	(.L_234 - .L_233)
	.align		4
.L_233:
        /*005c*/ 	.word	index@(.nv.constant0._Z24apply_double_inverse_f64PKdPdi)
        /*0060*/ 	.short	0x0380
        /*0062*/ 	.short	0x0014


	//----- nvinfo : EIATTR_SW_WAR
	.align		4
.L_234:
        /*0064*/ 	.byte	0x04, 0x36
        /*0066*/ 	.short	(.L_236 - .L_235)
.L_235:
        /*0068*/ 	.word	0x00000008
.L_236:


//--------------------- .nv.info._Z27apply_recursion_penalty_f64PKdPdi --------------------------
	.section	.nv.info._Z27apply_recursion_penalty_f64PKdPdi,"",@"SHT_CUDA_INFO"
	.sectionflags	@""
	.align	4


	//----- nvinfo : EIATTR_CUDA_API_VERSION
	.align		4
        /*0000*/ 	.byte	0x04, 0x37
        /*0002*/ 	.short	(.L_238 - .L_237)
.L_237:
        /*0004*/ 	.word	0x00000082


	//----- nvinfo : EIATTR_KPARAM_INFO
	.align		4
.L_238:
        /*0008*/ 	.byte	0x04, 0x17
        /*000a*/ 	.short	(.L_240 - .L_239)
.L_239:
        /*000c*/ 	.word	0x00000000
        /*0010*/ 	.short	0x0002
        /*0012*/ 	.short	0x0010
        /*0014*/ 	.byte	0x00, 0xf0, 0x11, 0x00


	//----- nvinfo : EIATTR_KPARAM_INFO
	.align		4
.L_240:
        /*0018*/ 	.byte	0x04, 0x17
        /*001a*/ 	.short	(.L_242 - .L_241)
.L_241:
        /*001c*/ 	.word	0x00000000
        /*0020*/ 	.short	0x0001
        /*0022*/ 	.short	0x0008
        /*0024*/ 	.byte	0x00, 0xf5, 0x21, 0x00


	//----- nvinfo : EIATTR_KPARAM_INFO
	.align		4
.L_242:
        /*0028*/ 	.byte	0x04, 0x17
        /*002a*/ 	.short	(.L_244 - .L_243)
.L_243:
        /*002c*/ 	.word	0x00000000
        /*0030*/ 	.short	0x0000
        /*0032*/ 	.short	0x0000
        /*0034*/ 	.byte	0x00, 0xf5, 0x21, 0x00


	//----- nvinfo : EIATTR_SPARSE_MMA_MASK
	.align		4
.L_244:
        /*0038*/ 	.byte	0x03, 0x50
        /*003a*/ 	.short	0x0000


	//----- nvinfo : EIATTR_MAXREG_COUNT
	.align		4
        /*003c*/ 	.byte	0x03, 0x1b
        /*003e*/ 	.short	0x00ff


	//----- nvinfo : EIATTR_MERCURY_ISA_VERSION
	.align		4
        /*0040*/ 	.byte	0x03, 0x5f
        /*0042*/ 	.short	0x0101


	//----- nvinfo : EIATTR_VRC_CTA_INIT_COUNT
	.align		4
        /*0044*/ 	.byte	0x02, 0x4a
	.zero		1
	.zero		1


	//----- nvinfo : EIATTR_EXIT_INSTR_OFFSETS
	.align		4
        /*0048*/ 	.byte	0x04, 0x1c
        /*004a*/ 	.short	(.L_246 - .L_245)


	//   ....[0]....
.L_245:
        /*004c*/ 	.word	0x00000070


	//   ....[1]....
        /*0050*/ 	.word	0x00000120


	//----- nvinfo : EIATTR_CBANK_PARAM_SIZE
	.align		4
.L_246:
        /*0054*/ 	.byte	0x03, 0x19
        /*0056*/ 	.short	0x0014


	//----- nvinfo : EIATTR_PARAM_CBANK
	.align		4
        /*0058*/ 	.byte	0x04, 0x0a
        /*005a*/ 	.short	(.L_248 - .L_247)
	.align		4
.L_247:
        /*005c*/ 	.word	index@(.nv.constant0._Z27apply_recursion_penalty_f64PKdPdi)
        /*0060*/ 	.short	0x0380
        /*0062*/ 	.short	0x0014


	//----- nvinfo : EIATTR_SW_WAR
	.align		4
.L_248:
        /*0064*/ 	.byte	0x04, 0x36
        /*0066*/ 	.short	(.L_250 - .L_249)
.L_249:
        /*0068*/ 	.word	0x00000008
.L_250:


//--------------------- .nv.info._Z29apply_winding_instability_f64PKdPdi --------------------------
	.section	.nv.info._Z29apply_winding_instability_f64PKdPdi,"",@"SHT_CUDA_INFO"
	.sectionflags	@""
	.align	4


	//----- nvinfo : EIATTR_CUDA_API_VERSION
	.align		4
        /*0000*/ 	.byte	0x04, 0x37
        /*0002*/ 	.short	(.L_252 - .L_251)
.L_251:
        /*0004*/ 	.word	0x00000082


	//----- nvinfo : EIATTR_KPARAM_INFO
	.align		4
.L_252:
        /*0008*/ 	.byte	0x04, 0x17
        /*000a*/ 	.short	(.L_254 - .L_253)
.L_253:
        /*000c*/ 	.word	0x00000000
        /*0010*/ 	.short	0x0002
        /*0012*/ 	.short	0x0010
        /*0014*/ 	.byte	0x00, 0xf0, 0x11, 0x00


	//----- nvinfo : EIATTR_KPARAM_INFO
	.align		4
.L_254:
        /*0018*/ 	.byte	0x04, 0x17
        /*001a*/ 	.short	(.L_256 - .L_255)
.L_255:
        /*001c*/ 	.word	0x00000000
        /*0020*/ 	.short	0x0001
        /*0022*/ 	.short	0x0008
        /*0024*/ 	.byte	0x00, 0xf5, 0x21, 0x00


	//----- nvinfo : EIATTR_KPARAM_INFO
	.align		4
.L_256:
        /*0028*/ 	.byte	0x04, 0x17
        /*002a*/ 	.short	(.L_258 - .L_257)
.L_257:
        /*002c*/ 	.word	0x00000000
        /*0030*/ 	.short	0x0000
        /*0032*/ 	.short	0x0000
        /*0034*/ 	.byte	0x00, 0xf5, 0x21, 0x00


	//----- nvinfo : EIATTR_SPARSE_MMA_MASK
	.align		4
.L_258:
        /*0038*/ 	.byte	0x03, 0x50
        /*003a*/ 	.short	0x0000


	//----- nvinfo : EIATTR_MAXREG_COUNT
	.align		4
        /*003c*/ 	.byte	0x03, 0x1b
        /*003e*/ 	.short	0x00ff


	//----- nvinfo : EIATTR_MERCURY_ISA_VERSION
	.align		4
        /*0040*/ 	.byte	0x03, 0x5f
        /*0042*/ 	.short	0x0101


	//----- nvinfo : EIATTR_VRC_CTA_INIT_COUNT
	.align		4
        /*0044*/ 	.byte	0x02, 0x4a
	.zero		1
	.zero		1


	//----- nvinfo : EIATTR_EXIT_INSTR_OFFSETS
	.align		4
        /*0048*/ 	.byte	0x04, 0x1c
        /*004a*/ 	.short	(.L_260 - .L_259)


	//   ....[0]....
.L_259:
        /*004c*/ 	.word	0x00000070


	//   ....[1]....
        /*0050*/ 	.word	0x00000120


	//----- nvinfo : EIATTR_CBANK_PARAM_SIZE
	.align		4
.L_260:
        /*0054*/ 	.byte	0x03, 0x19
        /*0056*/ 	.short	0x0014


	//----- nvinfo : EIATTR_PARAM_CBANK
	.align		4
        /*0058*/ 	.byte	0x04, 0x0a
        /*005a*/ 	.short	(.L_262 - .L_261)
	.align		4
.L_261:
        /*005c*/ 	.word	index@(.nv.constant0._Z29apply_winding_instability_f64PKdPdi)
        /*0060*/ 	.short	0x0380
        /*0062*/ 	.short	0x0014


	//----- nvinfo : EIATTR_SW_WAR
	.align		4
.L_262:
        /*0064*/ 	.byte	0x04, 0x36
        /*0066*/ 	.short	(.L_264 - .L_263)
.L_263:
        /*0068*/ 	.word	0x00000008
.L_264:


//--------------------- .nv.info._Z28apply_special_correction_f64PKdPKiPdi --------------------------
	.section	.nv.info._Z28apply_special_correction_f64PKdPKiPdi,"",@"SHT_CUDA_INFO"
	.sectionflags	@""
	.align	4


	//----- nvinfo : EIATTR_CUDA_API_VERSION
	.align		4
        /*0000*/ 	.byte	0x04, 0x37
        /*0002*/ 	.short	(.L_266 - .L_265)
.L_265:
        /*0004*/ 	.word	0x00000082


	//----- nvinfo : EIATTR_KPARAM_INFO
	.align		4
.L_266:
        /*0008*/ 	.byte	0x04, 0x17
        /*000a*/ 	.short	(.L_268 - .L_267)
.L_267:
        /*000c*/ 	.word	0x00000000
        /*0010*/ 	.short	0x0003
        /*0012*/ 	.short	0x0018
        /*0014*/ 	.byte	0x00, 0xf0, 0x11, 0x00


	//----- nvinfo : EIATTR_KPARAM_INFO
	.align		4
.L_268:
        /*0018*/ 	.byte	0x04, 0x17
        /*001a*/ 	.short	(.L_270 - .L_269)
.L_269:
        /*001c*/ 	.word	0x00000000
        /*0020*/ 	.short	0x0002
        /*0022*/ 	.short	0x0010
        /*0024*/ 	.byte	0x00, 0xf5, 0x21, 0x00


	//----- nvinfo : EIATTR_KPARAM_INFO
	.align		4
.L_270:
        /*0028*/ 	.byte	0x04, 0x17
        /*002a*/ 	.short	(.L_272 - .L_271)
.L_271:
        /*002c*/ 	.word	0x00000000
        /*0030*/ 	.short	0x0001
        /*0032*/ 	.short	0x0008
        /*0034*/ 	.byte	0x00, 0xf5, 0x21, 0x00


	//----- nvinfo : EIATTR_KPARAM_INFO
	.align		4
.L_272:
        /*0038*/ 	.byte	0x04, 0x17
        /*003a*/ 	.short	(.L_274 - .L_273)
.L_273:
        /*003c*/ 	.word	0x00000000
        /*0040*/ 	.short	0x0000
        /*0042*/ 	.short	0x0000
        /*0044*/ 	.byte	0x00, 0xf5, 0x21, 0x00


	//----- nvinfo : EIATTR_SPARSE_MMA_MASK
	.align		4
.L_274:
        /*0048*/ 	.byte	0x03, 0x50
        /*004a*/ 	.short	0x0000


	//----- nvinfo : EIATTR_MAXREG_COUNT
	.align		4
        /*004c*/ 	.byte	0x03, 0x1b
        /*004e*/ 	.short	0x00ff


	//----- nvinfo : EIATTR_MERCURY_ISA_VERSION
	.align		4
        /*0050*/ 	.byte	0x03, 0x5f
        /*0052*/ 	.short	0x0101


	//----- nvinfo : EIATTR_VRC_CTA_INIT_COUNT
	.align		4
        /*0054*/ 	.byte	0x02, 0x4a
	.zero		1
	.zero		1


	//----- nvinfo : EIATTR_EXIT_INSTR_OFFSETS
	.align		4
        /*0058*/ 	.byte	0x04, 0x1c
        /*005a*/ 	.short	(.L_276 - .L_275)


	//   ....[0]....
.L_275:
        /*005c*/ 	.word	0x00000070


	//   ....[1]....
        /*0060*/ 	.word	0x00001a40


	//----- nvinfo : EIATTR_INDIRECT_BRANCH_TARGETS
	.align		4
.L_276:
        /*0064*/ 	.byte	0x04, 0x34
        /*0066*/ 	.short	(.L_278 - .L_277)


	//   ....[0]....
.L_277:
        /*0068*/ 	.word	.L_x_169@srel
        /*006c*/ 	.short	0x0
        /*006e*/ 	.short	0x0
        /*0070*/ 	.word	0x4
        /*0074*/ 	.word	.L_x_115@srel
        /*0078*/ 	.word	.L_x_171@srel
        /*007c*/ 	.word	.L_x_172@srel
        /*0080*/ 	.word	.L_x_173@srel


	//   ....[1]....
        /*0084*/ 	.word	.L_x_174@srel
        /*0088*/ 	.short	0x0
        /*008a*/ 	.short	0x0
        /*008c*/ 	.word	0x3
        /*0090*/ 	.word	.L_x_175@srel
        /*0094*/ 	.word	.L_x_176@srel
        /*0098*/ 	.word	.L_x_173@srel


	//   ....[2]....
        /*009c*/ 	.word	.L_x_178@srel
        /*00a0*/ 	.short	0x0
        /*00a2*/ 	.short	0x0
        /*00a4*/ 	.word	0x3
        /*00a8*/ 	.word	.L_x_179@srel
        /*00ac*/ 	.word	.L_x_180@srel
        /*00b0*/ 	.word	.L_x_173@srel


	//   ....[3]....
        /*00b4*/ 	.word	.L_x_182@srel
        /*00b8*/ 	.short	0x0
        /*00ba*/ 	.short	0x0
        /*00bc*/ 	.word	0x3
        /*00c0*/ 	.word	.L_x_183@srel
        /*00c4*/ 	.word	.L_x_184@srel
        /*00c8*/ 	.word	.L_x_173@srel


	//   ....[4]....
        /*00cc*/ 	.word	.L_x_186@srel
        /*00d0*/ 	.short	0x0
        /*00d2*/ 	.short	0x0
        /*00d4*/ 	.word	0x3
        /*00d8*/ 	.word	.L_x_187@srel
        /*00dc*/ 	.word	.L_x_188@srel
        /*00e0*/ 	.word	.L_x_173@srel


	//   ....[5]....
        /*00e4*/ 	.word	.L_x_190@srel
        /*00e8*/ 	.short	0x0
        /*00ea*/ 	.short	0x0
        /*00ec*/ 	.word	0x3
        /*00f0*/ 	.word	.L_x_191@srel
        /*00f4*/ 	.word	.L_x_192@srel
        /*00f8*/ 	.word	.L_x_173@srel


	//   ....[6]....
        /*00fc*/ 	.word	.L_x_194@srel
        /*0100*/ 	.short	0x0
        /*0102*/ 	.short	0x0
        /*0104*/ 	.word	0x3
        /*0108*/ 	.word	.L_x_195@srel
        /*010c*/ 	.word	.L_x_196@srel
        /*0110*/ 	.word	.L_x_173@srel


	//   ....[7]....
        /* <DEDUP_REMOVED lines=8> */


	//   ....[8]....
        /*0130*/ 	.word	.L_x_203@srel
        /*0134*/ 	.short	0x0
        /*0136*/ 	.short	0x0
        /*0138*/ 	.word	0x3
        /*013c*/ 	.word	.L_x_204@srel
        /*0140*/ 	.word	.L_x_205@srel
        /*0144*/ 	.word	.L_x_173@srel


	//   ....[9]....
        /*0148*/ 	.word	.L_x_207@srel
        /*014c*/ 	.short	0x0
        /*014e*/ 	.short	0x0
        /*0150*/ 	.word	0x3
        /*0154*/ 	.word	.L_x_208@srel
        /*0158*/ 	.word	.L_x_209@srel
        /*015c*/ 	.word	.L_x_173@srel


	//   ....[10]....
        /*0160*/ 	.word	.L_x_211@srel
        /*0164*/ 	.short	0x0
        /*0166*/ 	.short	0x0
        /*0168*/ 	.word	0x3
        /*016c*/ 	.word	.L_x_212@srel
        /*0170*/ 	.word	.L_x_213@srel
        /*0174*/ 	.word	.L_x_173@srel


	//   ....[11]....
        /*0178*/ 	.word	.L_x_215@srel
        /*017c*/ 	.short	0x0
        /*017e*/ 	.short	0x0
        /*0180*/ 	.word	0x3
        /*0184*/ 	.word	.L_x_216@srel
        /*0188*/ 	.word	.L_x_217@srel
        /*018c*/ 	.word	.L_x_173@srel


	//   ....[12]....
        /*0190*/ 	.word	.L_x_219@srel
        /*0194*/ 	.short	0x0
        /*0196*/ 	.short	0x0
        /*0198*/ 	.word	0x3
        /*019c*/ 	.word	.L_x_220@srel
        /*01a0*/ 	.word	.L_x_221@srel
        /*01a4*/ 	.word	.L_x_173@srel


	//   ....[13]....
        /*01a8*/ 	.word	.L_x_223@srel
        /*01ac*/ 	.short	0x0
        /*01ae*/ 	.short	0x0
        /*01b0*/ 	.word	0x3
        /*01b4*/ 	.word	.L_x_224@srel
        /*01b8*/ 	.word	.L_x_225@srel
        /*01bc*/ 	.word	.L_x_173@srel


	//   ....[14]....
        /* <DEDUP_REMOVED lines=8> */


	//   ....[15]....
        /*01dc*/ 	.word	.L_x_232@srel
        /*01e0*/ 	.short	0x0
        /*01e2*/ 	.short	0x0
        /*01e4*/ 	.word	0x3
        /*01e8*/ 	.word	.L_x_233@srel
        /*01ec*/ 	.word	.L_x_234@srel
        /*01f0*/ 	.word	.L_x_173@srel


	//   ....[16]....
        /*01f4*/ 	.word	.L_x_236@srel
        /*01f8*/ 	.short	0x0
        /*01fa*/ 	.short	0x0
        /*01fc*/ 	.word	0x3
        /*0200*/ 	.word	.L_x_237@srel
        /*0204*/ 	.word	.L_x_238@srel
        /*0208*/ 	.word	.L_x_173@srel


	//   ....[17]....
        /*020c*/ 	.word	.L_x_240@srel
        /*0210*/ 	.short	0x0
        /*0212*/ 	.short	0x0
        /*0214*/ 	.word	0x3
        /*0218*/ 	.word	.L_x_241@srel
        /*021c*/ 	.word	.L_x_242@srel
        /*0220*/ 	.word	.L_x_173@srel


	//   ....[18]....
        /*0224*/ 	.word	.L_x_244@srel
        /*0228*/ 	.short	0x0
        /*022a*/ 	.short	0x0
        /*022c*/ 	.word	0x3
        /*0230*/ 	.word	.L_x_245@srel
        /*0234*/ 	.word	.L_x_246@srel
        /*0238*/ 	.word	.L_x_173@srel


	//   ....[19]....
        /*023c*/ 	.word	.L_x_248@srel
        /*0240*/ 	.short	0x0
        /*0242*/ 	.short	0x0
        /*0244*/ 	.word	0x3
        /*0248*/ 	.word	.L_x_249@srel
        /*024c*/ 	.word	.L_x_250@srel
        /*0250*/ 	.word	.L_x_173@srel


	//   ....[20]....
        /*0254*/ 	.word	.L_x_252@srel
        /*0258*/ 	.short	0x0
        /*025a*/ 	.short	0x0
        /*025c*/ 	.word	0x3
        /*0260*/ 	.word	.L_x_253@srel
        /*0264*/ 	.word	.L_x_254@srel
        /*0268*/ 	.word	.L_x_173@srel


	//   ....[21]....
        /* <DEDUP_REMOVED lines=8> */


	//   ....[22]....
        /*0288*/ 	.word	.L_x_261@srel
        /*028c*/ 	.short	0x0
        /*028e*/ 	.short	0x0
        /*0290*/ 	.word	0x3
        /*0294*/ 	.word	.L_x_262@srel
        /*0298*/ 	.word	.L_x_263@srel
        /*029c*/ 	.word	.L_x_173@srel


	//   ....[23]....
        /*02a0*/ 	.word	.L_x_265@srel
        /*02a4*/ 	.short	0x0
        /*02a6*/ 	.short	0x0
        /*02a8*/ 	.word	0x3
        /*02ac*/ 	.word	.L_x_266@srel
        /*02b0*/ 	.word	.L_x_267@srel
        /*02b4*/ 	.word	.L_x_173@srel


	//   ....[24]....
        /*02b8*/ 	.word	.L_x_269@srel
        /*02bc*/ 	.short	0x0
        /*02be*/ 	.short	0x0
        /*02c0*/ 	.word	0x3
        /*02c4*/ 	.word	.L_x_270@srel
        /*02c8*/ 	.word	.L_x_271@srel
        /*02cc*/ 	.word	.L_x_173@srel


	//   ....[25]....
        /*02d0*/ 	.word	.L_x_273@srel
        /*02d4*/ 	.short	0x0
        /*02d6*/ 	.short	0x0
        /*02d8*/ 	.word	0x3
        /*02dc*/ 	.word	.L_x_274@srel
        /*02e0*/ 	.word	.L_x_275@srel
        /*02e4*/ 	.word	.L_x_173@srel


	//   ....[26]....
        /*02e8*/ 	.word	.L_x_277@srel
        /*02ec*/ 	.short	0x0
        /*02ee*/ 	.short	0x0
        /*02f0*/ 	.word	0x3
        /*02f4*/ 	.word	.L_x_278@srel
        /*02f8*/ 	.word	.L_x_279@srel
        /*02fc*/ 	.word	.L_x_173@srel


	//----- nvinfo : EIATTR_CRS_STACK_SIZE
	.align		4
.L_278:
        /*0300*/ 	.byte	0x04, 0x1e
        /*0302*/ 	.short	(.L_280 - .L_279)
.L_279:
        /*0304*/ 	.word	0x00000000


	//----- nvinfo : EIATTR_CBANK_PARAM_SIZE
	.align		4
.L_280:
        /*0308*/ 	.byte	0x03, 0x19
        /*030a*/ 	.short	0x001c


	//----- nvinfo : EIATTR_PARAM_CBANK
	.align		4
        /*030c*/ 	.byte	0x04, 0x0a
        /*030e*/ 	.short	(.L_282 - .L_281)
	.align		4
.L_281:
        /*0310*/ 	.word	index@(.nv.constant0._Z28apply_special_correction_f64PKdPKiPdi)
        /*0314*/ 	.short	0x0380
        /*0316*/ 	.short	0x001c


	//----- nvinfo : EIATTR_SW_WAR
	.align		4
.L_282:
        /*0318*/ 	.byte	0x04, 0x36
        /*031a*/ 	.short	(.L_284 - .L_283)
.L_283:
        /*031c*/ 	.word	0x00000008
.L_284:


//--------------------- .nv.info._Z28apply_correction_uniform_f64PKddiPdi --------------------------
	.section	.nv.info._Z28apply_correction_uniform_f64PKddiPdi,"",@"SHT_CUDA_INFO"
	.sectionflags	@""
	.align	4


	//----- nvinfo : EIATTR_CUDA_API_VERSION
	.align		4
        /*0000*/ 	.byte	0x04, 0x37
        /*0002*/ 	.short	(.L_286 - .L_285)
.L_285:
        /*0004*/ 	.word	0x00000082


	//----- nvinfo : EIATTR_KPARAM_INFO
	.align		4
.L_286:
        /*0008*/ 	.byte	0x04, 0x17
        /*000a*/ 	.short	(.L_288 - .L_287)
.L_287:
        /*000c*/ 	.word	0x00000000
        /*0010*/ 	.short	0x0004
        /*0012*/ 	.short	0x0020
        /*0014*/ 	.byte	0x00, 0xf0, 0x11, 0x00


	//----- nvinfo : EIATTR_KPARAM_INFO
	.align		4
.L_288:
        /*0018*/ 	.byte	0x04, 0x17
        /*001a*/ 	.short	(.L_290 - .L_289)
.L_289:
        /*001c*/ 	.word	0x00000000
        /*0020*/ 	.short	0x0003
        /*0022*/ 	.short	0x0018
        /*0024*/ 	.byte	0x00, 0xf5, 0x21, 0x00


	//----- nvinfo : EIATTR_KPARAM_INFO
	.align		4
.L_290:
        /*0028*/ 	.byte	0x04, 0x17
        /*002a*/ 	.short	(.L_292 - .L_291)
.L_291:
        /*002c*/ 	.word	0x00000000
        /*0030*/ 	.short	0x0002
        /*0032*/ 	.short	0x0010
        /*0034*/ 	.byte	0x00, 0xf0, 0x11, 0x00


	//----- nvinfo : EIATTR_KPARAM_INFO
	.align		4
.L_292:
        /*0038*/ 	.byte	0x04, 0x17
        /*003a*/ 	.short	(.L_294 - .L_293)
.L_293:
        /*003c*/ 	.word	0x00000000
        /*0040*/ 	.short	0x0001
        /*0042*/ 	.short	0x0008
        /*0044*/ 	.byte	0x00, 0xf0, 0x21, 0x00


	//----- nvinfo : EIATTR_KPARAM_INFO
	.align		4
.L_294:
        /*0048*/ 	.byte	0x04, 0x17
        /*004a*/ 	.short	(.L_296 - .L_295)
.L_295:
        /*004c*/ 	.word	0x00000000
        /*0050*/ 	.short	0x0000
        /*0052*/ 	.short	0x0000
        /*0054*/ 	.byte	0x00, 0xf5, 0x21, 0x00


	//----- nvinfo : EIATTR_SPARSE_MMA_MASK
	.align		4
.L_296:
        /*0058*/ 	.byte	0x03, 0x50
        /*005a*/ 	.short	0x0000


	//----- nvinfo : EIATTR_MAXREG_COUNT
	.align		4
        /*005c*/ 	.byte	0x03, 0x1b
        /*005e*/ 	.short	0x00ff


	//----- nvinfo : EIATTR_MERCURY_ISA_VERSION
	.align		4
        /*0060*/ 	.byte	0x03, 0x5f
        /*0062*/ 	.short	0x0101


	//----- nvinfo : EIATTR_VRC_CTA_INIT_COUNT
	.align		4
        /*0064*/ 	.byte	0x02, 0x4a
	.zero		1
	.zero		1


	//----- nvinfo : EIATTR_EXIT_INSTR_OFFSETS
	.align		4
        /*0068*/ 	.byte	0x04, 0x1c
        /*006a*/ 	.short	(.L_298 - .L_297)


	//   ....[0]....
.L_297:
        /*006c*/ 	.word	0x00000070


	//   ....[1]....
        /*0070*/ 	.word	0x00000280


	//----- nvinfo : EIATTR_CRS_STACK_SIZE
	.align		4
.L_298:
        /*0074*/ 	.byte	0x04, 0x1e
        /*0076*/ 	.short	(.L_300 - .L_299)
.L_299:
        /*0078*/ 	.word	0x00000000


	//----- nvinfo : EIATTR_CBANK_PARAM_SIZE
	.align		4
.L_300:
        /*007c*/ 	.byte	0x03, 0x19
        /*007e*/ 	.short	0x0024


	//----- nvinfo : EIATTR_PARAM_CBANK
	.align		4
        /*0080*/ 	.byte	0x04, 0x0a
        /*0082*/ 	.short	(.L_302 - .L_301)
	.align		4
.L_301:
        /*0084*/ 	.word	index@(.nv.constant0._Z28apply_correction_uniform_f64PKddiPdi)
        /*0088*/ 	.short	0x0380
        /*008a*/ 	.short	0x0024


	//----- nvinfo : EIATTR_SW_WAR
	.align		4
.L_302:
        /*008c*/ 	.byte	0x04, 0x36
        /*008e*/ 	.short	(.L_304 - .L_303)
.L_303:
        /*0090*/ 	.word	0x00000008
.L_304:


//--------------------- .nv.info._Z20apply_correction_f32PKfS0_PKiPfi --------------------------
	.section	.nv.info._Z20apply_correction_f32PKfS0_PKiPfi,"",@"SHT_CUDA_INFO"
	.sectionflags	@""
	.align	4


	//----- nvinfo : EIATTR_CUDA_API_VERSION
	.align		4
        /*0000*/ 	.byte	0x04, 0x37
        /*0002*/ 	.short	(.L_306 - .L_305)
.L_305:
        /*0004*/ 	.word	0x00000082


	//----- nvinfo : EIATTR_KPARAM_INFO
	.align		4
.L_306:
        /*0008*/ 	.byte	0x04, 0x17
        /*000a*/ 	.short	(.L_308 - .L_307)
.L_307:
        /*000c*/ 	.word	0x00000000
        /*0010*/ 	.short	0x0004
        /*0012*/ 	.short	0x0020
        /*0014*/ 	.byte	0x00, 0xf0, 0x11, 0x00


	//----- nvinfo : EIATTR_KPARAM_INFO
	.align		4
.L_308:
        /*0018*/ 	.byte	0x04, 0x17
        /*001a*/ 	.short	(.L_310 - .L_309)
.L_309:
        /*001c*/ 	.word	0x00000000
        /*0020*/ 	.short	0x0003
        /*0022*/ 	.short	0x0018
        /*0024*/ 	.byte	0x00, 0xf5, 0x21, 0x00


	//----- nvinfo : EIATTR_KPARAM_INFO
	.align		4
.L_310:
        /*0028*/ 	.byte	0x04, 0x17
        /*002a*/ 	.short	(.L_312 - .L_311)
.L_311:
        /*002c*/ 	.word	0x00000000
        /*0030*/ 	.short	0x0002
        /*0032*/ 	.short	0x0010
        /*0034*/ 	.byte	0x00, 0xf5, 0x21, 0x00


	//----- nvinfo : EIATTR_KPARAM_INFO
	.align		4
.L_312:
        /*0038*/ 	.byte	0x04, 0x17
        /*003a*/ 	.short	(.L_314 - .L_313)
.L_313:
        /*003c*/ 	.word	0x00000000
        /*0040*/ 	.short	0x0001
        /*0042*/ 	.short	0x0008
        /*0044*/ 	.byte	0x00, 0xf5, 0x21, 0x00


	//----- nvinfo : EIATTR_KPARAM_INFO
	.align		4
.L_314:
        /*0048*/ 	.byte	0x04, 0x17
        /*004a*/ 	.short	(.L_316 - .L_315)
.L_315:
        /*004c*/ 	.word	0x00000000
        /*0050*/ 	.short	0x0000
        /*0052*/ 	.short	0x0000
        /*0054*/ 	.byte	0x00, 0xf5, 0x21, 0x00


	//----- nvinfo : EIATTR_SPARSE_MMA_MASK
	.align		4
.L_316:
        /*0058*/ 	.byte	0x03, 0x50
        /*005a*/ 	.short	0x0000


	//----- nvinfo : EIATTR_MAXREG_COUNT
	.align		4
        /*005c*/ 	.byte	0x03, 0x1b
        /*005e*/ 	.short	0x00ff


	//----- nvinfo : EIATTR_MERCURY_ISA_VERSION
	.align		4
        /*0060*/ 	.byte	0x03, 0x5f
        /*0062*/ 	.short	0x0101


	//----- nvinfo : EIATTR_VRC_CTA_INIT_COUNT
	.align		4
        /*0064*/ 	.byte	0x02, 0x4a
	.zero		1
	.zero		1


	//----- nvinfo : EIATTR_EXIT_INSTR_OFFSETS
	.align		4
        /*0068*/ 	.byte	0x04, 0x1c
        /*006a*/ 	.short	(.L_318 - .L_317)


	//   ....[0]....
.L_317:
        /*006c*/ 	.word	0x00000070


	//   ....[1]....
        /*0070*/ 	.word	0x00000130


	//   ....[2]....
        /*0074*/ 	.word	0x000002b0


	//----- nvinfo : EIATTR_CRS_STACK_SIZE
	.align		4
.L_318:
        /*0078*/ 	.byte	0x04, 0x1e
        /*007a*/ 	.short	(.L_320 - .L_319)
.L_319:
        /*007c*/ 	.word	0x00000000


	//----- nvinfo : EIATTR_CBANK_PARAM_SIZE
	.align		4
.L_320:
        /*0080*/ 	.byte	0x03, 0x19
        /*0082*/ 	.short	0x0024


	//----- nvinfo : EIATTR_PARAM_CBANK
	.align		4
        /*0084*/ 	.byte	0x04, 0x0a
        /*0086*/ 	.short	(.L_322 - .L_321)
	.align		4
.L_321:
        /*0088*/ 	.word	index@(.nv.constant0._Z20apply_correction_f32PKfS0_PKiPfi)
        /*008c*/ 	.short	0x0380
        /*008e*/ 	.short	0x0024


	//----- nvinfo : EIATTR_SW_WAR
	.align		4
.L_322:
        /*0090*/ 	.byte	0x04, 0x36
        /*0092*/ 	.short	(.L_324 - .L_323)
.L_323:
        /*0094*/ 	.word	0x00000008
.L_324:


//--------------------- .nv.info._Z20apply_correction_f64PKdS0_PKiPdi --------------------------
	.section	.nv.info._Z20apply_correction_f64PKdS0_PKiPdi,"",@"SHT_CUDA_INFO"
	.sectionflags	@""
	.align	4


	//----- nvinfo : EIATTR_CUDA_API_VERSION
	.align		4
        /*0000*/ 	.byte	0x04, 0x37
        /*0002*/ 	.short	(.L_326 - .L_325)
.L_325:
        /*0004*/ 	.word	0x00000082


	//----- nvinfo : EIATTR_KPARAM_INFO
	.align		4
.L_326:
        /*0008*/ 	.byte	0x04, 0x17
        /*000a*/ 	.short	(.L_328 - .L_327)
.L_327:
        /*000c*/ 	.word	0x00000000
        /*0010*/ 	.short	0x0004
        /*0012*/ 	.short	0x0020
        /*0014*/ 	.byte	0x00, 0xf0, 0x11, 0x00


	//----- nvinfo : EIATTR_KPARAM_INFO
	.align		4
.L_328:
        /*0018*/ 	.byte	0x04, 0x17
        /*001a*/ 	.short	(.L_330 - .L_329)
.L_329:
        /*001c*/ 	.word	0x00000000
        /*0020*/ 	.short	0x0003
        /*0022*/ 	.short	0x0018
        /*0024*/ 	.byte	0x00, 0xf5, 0x21, 0x00


	//----- nvinfo : EIATTR_KPARAM_INFO
	.align		4
.L_330:
        /*0028*/ 	.byte	0x04, 0x17
        /*002a*/ 	.short	(.L_332 - .L_331)
.L_331:
        /*002c*/ 	.word	0x00000000
        /*0030*/ 	.short	0x0002
        /*0032*/ 	.short	0x0010
        /*0034*/ 	.byte	0x00, 0xf5, 0x21, 0x00


	//----- nvinfo : EIATTR_KPARAM_INFO
	.align		4
.L_332:
        /*0038*/ 	.byte	0x04, 0x17
        /*003a*/ 	.short	(.L_334 - .L_333)
.L_333:
        /*003c*/ 	.word	0x00000000
        /*0040*/ 	.short	0x0001
        /*0042*/ 	.short	0x0008
        /*0044*/ 	.byte	0x00, 0xf5, 0x21, 0x00


	//----- nvinfo : EIATTR_KPARAM_INFO
	.align		4
.L_334:
        /*0048*/ 	.byte	0x04, 0x17
        /*004a*/ 	.short	(.L_336 - .L_335)
.L_335:
        /*004c*/ 	.word	0x00000000
        /*0050*/ 	.short	0x0000
        /*0052*/ 	.short	0x0000
        /*0054*/ 	.byte	0x00, 0xf5, 0x21, 0x00


	//----- nvinfo : EIATTR_SPARSE_MMA_MASK
	.align		4
.L_336:
        /*0058*/ 	.byte	0x03, 0x50
        /*005a*/ 	.short	0x0000


	//----- nvinfo : EIATTR_MAXREG_COUNT
	.align		4
        /*005c*/ 	.byte	0x03, 0x1b
        /*005e*/ 	.short	0x00ff


	//----- nvinfo : EIATTR_MERCURY_ISA_VERSION
	.align		4
        /*0060*/ 	.byte	0x03, 0x5f
        /*0062*/ 	.short	0x0101


	//----- nvinfo : EIATTR_VRC_CTA_INIT_COUNT
	.align		4
        /*0064*/ 	.byte	0x02, 0x4a
	.zero		1
	.zero		1


	//----- nvinfo : EIATTR_EXIT_INSTR_OFFSETS
	.align		4
        /*0068*/ 	.byte	0x04, 0x1c
        /*006a*/ 	.short	(.L_338 - .L_337)


	//   ....[0]....
.L_337:
        /*006c*/ 	.word	0x00000070


	//   ....[1]....
        /*0070*/ 	.word	0x00000130


	//   ....[2]....
        /*0074*/ 	.word	0x00000320


	//----- nvinfo : EIATTR_CRS_STACK_SIZE
	.align		4
.L_338:
        /*0078*/ 	.byte	0x04, 0x1e
        /*007a*/ 	.short	(.L_340 - .L_339)
.L_339:
        /*007c*/ 	.word	0x00000000


	//----- nvinfo : EIATTR_CBANK_PARAM_SIZE
	.align		4
.L_340:
        /*0080*/ 	.byte	0x03, 0x19
        /*0082*/ 	.short	0x0024


	//----- nvinfo : EIATTR_PARAM_CBANK
	.align		4
        /*0084*/ 	.byte	0x04, 0x0a
        /*0086*/ 	.short	(.L_342 - .L_341)
	.align		4
.L_341:
        /*0088*/ 	.word	index@(.nv.constant0._Z20apply_correction_f64PKdS0_PKiPdi)
        /*008c*/ 	.short	0x0380
        /*008e*/ 	.short	0x0024


	//----- nvinfo : EIATTR_SW_WAR
	.align		4
.L_342:
        /*0090*/ 	.byte	0x04, 0x36
        /*0092*/ 	.short	(.L_344 - .L_343)
.L_343:
        /*0094*/ 	.word	0x00000008
.L_344:


//--------------------- .nv.callgraph             --------------------------
	.section	.nv.callgraph,"",@"SHT_CUDA_CALLGRAPH"
	.align	4
	.sectionentsize	8
	.align		4
        /*0000*/ 	.word	0x00000000
	.align		4
        /*0004*/ 	.word	0xffffffff
	.align		4
        /*0008*/ 	.word	0x00000000
	.align		4
        /*000c*/ 	.word	0xfffffffe
	.align		4
        /*0010*/ 	.word	0x00000000
	.align		4
        /*0014*/ 	.word	0xfffffffd
	.align		4
        /*0018*/ 	.word	0x00000000
	.align		4
        /*001c*/ 	.word	0xfffffffc


//--------------------- .nv.constant3             --------------------------
	.section	.nv.constant3,"a",@progbits
	.align	8
.nv.constant3:
	.type		GEOMETRIC_DIVISORS,@object
	.size		GEOMETRIC_DIVISORS,(.L_0 - GEOMETRIC_DIVISORS)
GEOMETRIC_DIVISORS:
	.zero		672
.L_0:


//--------------------- .nv.constant2._Z28apply_special_correction_f64PKdPKiPdi --------------------------
	.section	.nv.constant2._Z28apply_special_correction_f64PKdPKiPdi,"a",@progbits
	.sectionflags	@""
	.align	4
.nv.constant2._Z28apply_special_correction_f64PKdPKiPdi:
        /*0000*/ 	.byte	0xf0, 0x19, 0x00, 0x00, 0x20, 0x02, 0x00, 0x00, 0xf0, 0x01, 0x00, 0x00, 0xa0, 0x19, 0x00, 0x00
        /* <DEDUP_REMOVED lines=20> */
        /*0150*/ 	.byte	0xa0, 0x19, 0x00, 0x00


//--------------------- .text._Z22compute_phi_powers_f64Pdii --------------------------
	.section	.text._Z22compute_phi_powers_f64Pdii,"ax",@progbits
	.align	128
        .global         _Z22compute_phi_powers_f64Pdii
        .type           _Z22compute_phi_powers_f64Pdii,@function
        .size           _Z22compute_phi_powers_f64Pdii,(.L_x_287 - _Z22compute_phi_powers_f64Pdii)
        .other          _Z22compute_phi_powers_f64Pdii,@"STO_CUDA_ENTRY STV_DEFAULT"
_Z22compute_phi_powers_f64Pdii:
.text._Z22compute_phi_powers_f64Pdii:
[----:B------:R-:W-:Y:S01]  /*0000*/  LDC R1, c[0x0][0x37c] ;  /* 0x0000df00ff017b82 */ /* 0x000fe20000000800 */
[----:B------:R-:W0:Y:S07]  /*0010*/  S2R R3, SR_TID.X ;  /* 0x0000000000037919 */ /* 0x000e2e0000002100 */
[----:B------:R-:W0:Y:S01]  /*0020*/  S2UR UR4, SR_CTAID.X ;  /* 0x00000000000479c3 */ /* 0x000e220000002500 */
[----:B------:R-:W1:Y:S07]  /*0030*/  LDCU UR5, c[0x0][0x38c] ;  /* 0x00007180ff0577ac */ /* 0x000e6e0008000800 */
[----:B------:R-:W0:Y:S02]  /*0040*/  LDC R0, c[0x0][0x360] ;  /* 0x0000d800ff007b82 */ /* 0x000e240000000800 */
[----:B0-----:R-:W-:-:S05]  /*0050*/  IMAD R0, R0, UR4, R3 ;  /* 0x0000000400007c24 */ /* 0x001fca000f8e0203 */
[----:B-1----:R-:W-:-:S13]  /*0060*/  ISETP.GE.AND P0, PT, R0, UR5, PT ;  /* 0x0000000500007c0c */ /* 0x002fda000bf06270 */
[----:B------:R-:W-:Y:S05]  /*0070*/  @P0 EXIT ;  /* 0x000000000000094d */ /* 0x000fea0003800000 */
[----:B------:R-:W0:Y:S01]  /*0080*/  LDC R4, c[0x0][0x388] ;  /* 0x0000e200ff047b82 */ /* 0x000e220000000800 */
[----:B------:R-:W-:Y:S01]  /*0090*/  IABS R8, R0 ;  /* 0x0000000000087213 */ /* 0x000fe20000000000 */
[----:B------:R-:W1:Y:S01]  /*00a0*/  LDCU.64 UR4, c[0x0][0x358] ;  /* 0x00006b00ff0477ac */ /* 0x000e620008000a00 */
[----:B------:R-:W-:Y:S01]  /*00b0*/  ISETP.GE.AND P2, PT, R0, RZ, PT ;  /* 0x000000ff0000720c */ /* 0x000fe20003f46270 */
[----:B------:R-:W-:Y:S01]  /*00c0*/  BSSY.RECONVERGENT B1, `(.L_x_0) ;  /* 0x0000069000017945 */ /* 0x000fe20003800200 */
[----:B0-----:R-:W-:-:S05]  /*00d0*/  VIADD R4, R4, 0x1 ;  /* 0x0000000104047836 */ /* 0x001fca0000000000 */
[-C--:B------:R-:W-:Y:S02]  /*00e0*/  IABS R6, R4.reuse ;  /* 0x0000000400067213 */ /* 0x080fe40000000000 */
[----:B------:R-:W-:Y:S02]  /*00f0*/  IABS R9, R4 ;  /* 0x0000000400097213 */ /* 0x000fe40000000000 */
[----:B------:R-:W0:Y:S08]  /*0100*/  I2F.RP R5, R6 ;  /* 0x0000000600057306 */ /* 0x000e300000209400 */
[----:B0-----:R-:W0:Y:S02]  /*0110*/  MUFU.RCP R5, R5 ;  /* 0x0000000500057308 */ /* 0x001e240000001000 */
[----:B0-----:R-:W-:Y:S01]  /*0120*/  VIADD R2, R5, 0xffffffe ;  /* 0x0ffffffe05027836 */ /* 0x001fe20000000000 */
[----:B------:R-:W-:-:S05]  /*0130*/  IADD3 R5, PT, PT, RZ, -R9, RZ ;  /* 0x80000009ff057210 */ /* 0x000fca0007ffe0ff */
[----:B------:R0:W2:Y:S02]  /*0140*/  F2I.FTZ.U32.TRUNC.NTZ R3, R2 ;  /* 0x0000000200037305 */ /* 0x0000a4000021f000 */
[----:B0-----:R-:W-:Y:S02]  /*0150*/  IMAD.MOV.U32 R2, RZ, RZ, RZ ;  /* 0x000000ffff027224 */ /* 0x001fe400078e00ff */
[----:B--2---:R-:W-:-:S04]  /*0160*/  IMAD.MOV R7, RZ, RZ, -R3 ;  /* 0x000000ffff077224 */ /* 0x004fc800078e0a03 */
[----:B------:R-:W-:-:S04]  /*0170*/  IMAD R7, R7, R6, RZ ;  /* 0x0000000607077224 */ /* 0x000fc800078e02ff */
[----:B------:R-:W-:-:S06]  /*0180*/  IMAD.HI.U32 R3, R3, R7, R2 ;  /* 0x0000000703037227 */ /* 0x000fcc00078e0002 */
[----:B------:R-:W-:-:S04]  /*0190*/  IMAD.HI.U32 R3, R3, R8, RZ ;  /* 0x0000000803037227 */ /* 0x000fc800078e00ff */
[----:B------:R-:W-:Y:S02]  /*01a0*/  IMAD R3, R3, R5, R8 ;  /* 0x0000000503037224 */ /* 0x000fe400078e0208 */
[----:B------:R-:W-:-:S03]  /*01b0*/  IMAD.MOV.U32 R5, RZ, RZ, 0x3ff00000 ;  /* 0x3ff00000ff057424 */ /* 0x000fc600078e00ff */
[----:B------:R-:W-:-:S13]  /*01c0*/  ISETP.GT.U32.AND P0, PT, R6, R3, PT ;  /* 0x000000030600720c */ /* 0x000fda0003f04070 */
[----:B------:R-:W-:Y:S01]  /*01d0*/  @!P0 IMAD.IADD R3, R3, 0x1, -R6 ;  /* 0x0000000103038824 */ /* 0x000fe200078e0a06 */
[----:B------:R-:W-:-:S04]  /*01e0*/  ISETP.NE.AND P0, PT, R4, RZ, PT ;  /* 0x000000ff0400720c */ /* 0x000fc80003f05270 */
[----:B------:R-:W-:-:S13]  /*01f0*/  ISETP.GT.U32.AND P1, PT, R6, R3, PT ;  /* 0x000000030600720c */ /* 0x000fda0003f24070 */
[----:B------:R-:W-:-:S04]  /*0200*/  @!P1 IMAD.IADD R3, R3, 0x1, -R6 ;  /* 0x0000000103039824 */ /* 0x000fc800078e0a06 */
[----:B------:R-:W-:-:S05]  /*0210*/  IMAD.MOV.U32 R2, RZ, RZ, R3 ;  /* 0x000000ffff027224 */ /* 0x000fca00078e0003 */
[----:B------:R-:W-:Y:S02]  /*0220*/  @!P2 IADD3 R2, PT, PT, -R2, RZ, RZ ;  /* 0x000000ff0202a210 */ /* 0x000fe40007ffe1ff */
[----:B------:R-:W-:Y:S01]  /*0230*/  @!P0 LOP3.LUT R2, RZ, R4, RZ, 0x33, !PT ;  /* 0x00000004ff028212 */ /* 0x000fe200078e33ff */
[----:B------:R-:W-:-:S03]  /*0240*/  IMAD.MOV.U32 R4, RZ, RZ, 0x0 ;  /* 0x00000000ff047424 */ /* 0x000fc600078e00ff */
[----:B------:R-:W-:-:S13]  /*0250*/  ISETP.GE.AND P0, PT, R2, 0x1, PT ;  /* 0x000000010200780c */ /* 0x000fda0003f06270 */
[----:B-1----:R-:W-:Y:S05]  /*0260*/  @!P0 BRA `(.L_x_1) ;  /* 0x0000000400388947 */ /* 0x002fea0003800000 */
[C---:B------:R-:W-:Y:S01]  /*0270*/  ISETP.GE.U32.AND P0, PT, R2.reuse, 0x4, PT ;  /* 0x000000040200780c */ /* 0x040fe20003f06070 */
[----:B------:R-:W-:Y:S01]  /*0280*/  BSSY.RECONVERGENT B0, `(.L_x_2) ;  /* 0x0000043000007945 */ /* 0x000fe20003800200 */
[----:B------:R-:W-:Y:S01]  /*0290*/  HFMA2 R5, -RZ, RZ, 1.984375, 0 ;  /* 0x3ff00000ff057431 */ /* 0x000fe200000001ff */
[----:B------:R-:W-:Y:S01]  /*02a0*/  LOP3.LUT R3, R2, 0x3, RZ, 0xc0, !PT ;  /* 0x0000000302037812 */ /* 0x000fe200078ec0ff */
[----:B------:R-:W-:-:S09]  /*02b0*/  IMAD.MOV.U32 R4, RZ, RZ, 0x0 ;  /* 0x00000000ff047424 */ /* 0x000fd200078e00ff */
[----:B------:R-:W-:Y:S05]  /*02c0*/  @!P0 BRA `(.L_x_3) ;  /* 0x0000000000f88947 */ /* 0x000fea0003800000 */
[----:B------:R-:W-:Y:S01]  /*02d0*/  LOP3.LUT R2, R2, 0x7ffffffc, RZ, 0xc0, !PT ;  /* 0x7ffffffc02027812 */ /* 0x000fe200078ec0ff */
[----:B------:R-:W-:Y:S02]  /*02e0*/  IMAD.MOV.U32 R4, RZ, RZ, 0x0 ;  /* 0x00000000ff047424 */ /* 0x000fe400078e00ff */
[----:B------:R-:W-:Y:S02]  /*02f0*/  IMAD.MOV.U32 R5, RZ, RZ, 0x3ff00000 ;  /* 0x3ff00000ff057424 */ /* 0x000fe400078e00ff */
[----:B------:R-:W-:-:S05]  /*0300*/  IMAD.MOV R2, RZ, RZ, -R2 ;  /* 0x000000ffff027224 */ /* 0x000fca00078e0a02 */
[----:B------:R-:W-:-:S13]  /*0310*/  ISETP.GE.AND P0, PT, R2, RZ, PT ;  /* 0x000000ff0200720c */ /* 0x000fda0003f06270 */
[----:B------:R-:W-:Y:S05]  /*0320*/  @P0 BRA `(.L_x_4) ;  /* 0x0000000000bc0947 */ /* 0x000fea0003800000 */
[----:B------:R-:W-:Y:S01]  /*0330*/  IADD3 R6, PT, PT, -R2, RZ, RZ ;  /* 0x000000ff02067210 */ /* 0x000fe20007ffe1ff */
[----:B------:R-:W-:Y:S01]  /*0340*/  BSSY.RECONVERGENT B2, `(.L_x_5) ;  /* 0x000001a000027945 */ /* 0x000fe20003800200 */
[----:B------:R-:W-:Y:S02]  /*0350*/  PLOP3.LUT P0, PT, PT, PT, PT, 0x80, 0x8 ;  /* 0x000000000008781c */ /* 0x000fe40003f0f070 */
[----:B------:R-:W-:-:S13]  /*0360*/  ISETP.GT.AND P1, PT, R6, 0xc, PT ;  /* 0x0000000c0600780c */ /* 0x000fda0003f24270 */
[----:B------:R-:W-:Y:S05]  /*0370*/  @!P1 BRA `(.L_x_6) ;  /* 0x0000000000589947 */ /* 0x000fea0003800000 */
[----:B------:R-:W-:-:S13]  /*0380*/  PLOP3.LUT P0, PT, PT, PT, PT, 0x8, 0x80 ;  /* 0x000000000080781c */ /* 0x000fda0003f0e170 */
.L_x_7:
[----:B------:R-:W-:Y:S01]  /*0390*/  UMOV UR6, 0x9b97f4a8 ;  /* 0x9b97f4a800067882 */ /* 0x000fe20000000000 */
[----:B------:R-:W-:Y:S01]  /*03a0*/  UMOV UR7, 0x3ff9e377 ;  /* 0x3ff9e37700077882 */ /* 0x000fe20000000000 */
[----:B------:R-:W-:Y:S01]  /*03b0*/  VIADD R2, R2, 0x10 ;  /* 0x0000001002027836 */ /* 0x000fe20000000000 */
[----:B------:R-:W-:-:S04]  /*03c0*/  DMUL R4, R4, UR6 ;  /* 0x0000000604047c28 */ /* 0x000fc80008000000 */
[----:B------:R-:W-:-:S04]  /*03d0*/  ISETP.GE.AND P1, PT, R2, -0xc, PT ;  /* 0xfffffff40200780c */ /* 0x000fc80003f26270 */
[----:B------:R-:W-:-:S08]  /*03e0*/  DMUL R4, R4, UR6 ;  /* 0x0000000604047c28 */ /* 0x000fd00008000000 */
        /* <DEDUP_REMOVED lines=13> */
[----:B------:R-:W-:Y:S01]  /*04c0*/  DMUL R4, R4, UR6 ;  /* 0x0000000604047c28 */ /* 0x000fe20008000000 */
[----:B------:R-:W-:Y:S10]  /*04d0*/  @!P1 BRA `(.L_x_7) ;  /* 0xfffffffc00ac9947 */ /* 0x000ff4000383ffff */
.L_x_6:
[----:B------:R-:W-:Y:S05]  /*04e0*/  BSYNC.RECONVERGENT B2 ;  /* 0x0000000000027941 */ /* 0x000fea0003800200 */
.L_x_5:
[----:B------:R-:W-:Y:S01]  /*04f0*/  IMAD.MOV R6, RZ, RZ, -R2 ;  /* 0x000000ffff067224 */ /* 0x000fe200078e0a02 */
[----:B------:R-:W-:Y:S04]  /*0500*/  BSSY.RECONVERGENT B2, `(.L_x_8) ;  /* 0x000000f000027945 */ /* 0x000fe80003800200 */
[----:B------:R-:W-:-:S13]  /*0510*/  ISETP.GT.AND P1, PT, R6, 0x4, PT ;  /* 0x000000040600780c */ /* 0x000fda0003f24270 */
[----:B------:R-:W-:Y:S05]  /*0520*/  @!P1 BRA `(.L_x_9) ;  /* 0x0000000000309947 */ /* 0x000fea0003800000 */
[----:B------:R-:W-:Y:S01]  /*0530*/  UMOV UR6, 0x9b97f4a8 ;  /* 0x9b97f4a800067882 */ /* 0x000fe20000000000 */
[----:B------:R-:W-:Y:S01]  /*0540*/  UMOV UR7, 0x3ff9e377 ;  /* 0x3ff9e37700077882 */ /* 0x000fe20000000000 */
[----:B------:R-:W-:Y:S01]  /*0550*/  PLOP3.LUT P0, PT, PT, PT, PT, 0x8, 0x80 ;  /* 0x000000000080781c */ /* 0x000fe20003f0e170 */
[----:B------:R-:W-:Y:S01]  /*0560*/  DMUL R4, R4, UR6 ;  /* 0x0000000604047c28 */ /* 0x000fe20008000000 */
[----:B------:R-:W-:-:S07]  /*0570*/  VIADD R2, R2, 0x8 ;  /* 0x0000000802027836 */ /* 0x000fce0000000000 */
[----:B------:R-:W-:-:S08]  /*0580*/  DMUL R4, R4, UR6 ;  /* 0x0000000604047c28 */ /* 0x000fd00008000000 */
[----:B------:R-:W-:-:S08]  /*0590*/  DMUL R4, R4, UR6 ;  /* 0x0000000604047c28 */ /* 0x000fd00008000000 */
[----:B------:R-:W-:-:S08]  /*05a0*/  DMUL R4, R4, UR6 ;  /* 0x0000000604047c28 */ /* 0x000fd00008000000 */
[----:B------:R-:W-:-:S08]  /*05b0*/  DMUL R4, R4, UR6 ;  /* 0x0000000604047c28 */ /* 0x000fd00008000000 */
[----:B------:R-:W-:-:S08]  /*05c0*/  DMUL R4, R4, UR6 ;  /* 0x0000000604047c28 */ /* 0x000fd00008000000 */
[----:B------:R-:W-:-:S08]  /*05d0*/  DMUL R4, R4, UR6 ;  /* 0x0000000604047c28 */ /* 0x000fd00008000000 */
[----:B------:R-:W-:-:S11]  /*05e0*/  DMUL R4, R4, UR6 ;  /* 0x0000000604047c28 */ /* 0x000fd60008000000 */
.L_x_9:
[----:B------:R-:W-:Y:S05]  /*05f0*/  BSYNC.RECONVERGENT B2 ;  /* 0x0000000000027941 */ /* 0x000fea0003800200 */
.L_x_8:
[----:B------:R-:W-:-:S13]  /*0600*/  ISETP.NE.OR P0, PT, R2, RZ, P0 ;  /* 0x000000ff0200720c */ /* 0x000fda0000705670 */
[----:B------:R-:W-:Y:S05]  /*0610*/  @!P0 BRA `(.L_x_3) ;  /* 0x0000000000248947 */ /* 0x000fea0003800000 */
.L_x_4:
[----:B------:R-:W-:Y:S01]  /*0620*/  MOV R6, 0x9b97f4a8 ;  /* 0x9b97f4a800067802 */ /* 0x000fe20000000f00 */
[----:B------:R-:W-:-:S07]  /*0630*/  IMAD.MOV.U32 R7, RZ, RZ, 0x3ff9e377 ;  /* 0x3ff9e377ff077424 */ /* 0x000fce00078e00ff */
.L_x_10:
[----:B------:R-:W-:Y:S01]  /*0640*/  DMUL R4, R4, R6 ;  /* 0x0000000604047228 */ /* 0x000fe20000000000 */
[----:B------:R-:W-:-:S05]  /*0650*/  VIADD R2, R2, 0x4 ;  /* 0x0000000402027836 */ /* 0x000fca0000000000 */
[----:B------:R-:W-:Y:S02]  /*0660*/  ISETP.NE.AND P0, PT, R2, RZ, PT ;  /* 0x000000ff0200720c */ /* 0x000fe40003f05270 */
[----:B------:R-:W-:-:S08]  /*0670*/  DMUL R4, R4, R6 ;  /* 0x0000000604047228 */ /* 0x000fd00000000000 */
[----:B------:R-:W-:-:S08]  /*0680*/  DMUL R4, R4, R6 ;  /* 0x0000000604047228 */ /* 0x000fd00000000000 */
[----:B------:R-:W-:Y:S01]  /*0690*/  DMUL R4, R4, R6 ;  /* 0x0000000604047228 */ /* 0x000fe20000000000 */
[----:B------:R-:W-:Y:S10]  /*06a0*/  @P0 BRA `(.L_x_10) ;  /* 0xfffffffc00e40947 */ /* 0x000ff4000383ffff */
.L_x_3:
[----:B------:R-:W-:Y:S05]  /*06b0*/  BSYNC.RECONVERGENT B0 ;  /* 0x0000000000007941 */ /* 0x000fea0003800200 */
.L_x_2:
[----:B------:R-:W-:-:S13]  /*06c0*/  ISETP.NE.AND P0, PT, R3, RZ, PT ;  /* 0x000000ff0300720c */ /* 0x000fda0003f05270 */
[----:B------:R-:W-:Y:S05]  /*06d0*/  @!P0 BRA `(.L_x_1) ;  /* 0x00000000001c8947 */ /* 0x000fea0003800000 */
[----:B------:R-:W-:Y:S01]  /*06e0*/  IMAD.MOV R6, RZ, RZ, -R3 ;  /* 0x000000ffff067224 */ /* 0x000fe200078e0a03 */
[----:B------:R-:W-:Y:S01]  /*06f0*/  MOV R2, 0x9b97f4a8 ;  /* 0x9b97f4a800027802 */ /* 0x000fe20000000f00 */
[----:B------:R-:W-:-:S07]  /*0700*/  IMAD.MOV.U32 R3, RZ, RZ, 0x3ff9e377 ;  /* 0x3ff9e377ff037424 */ /* 0x000fce00078e00ff */
.L_x_11:
[----:B------:R-:W-:Y:S01]  /*0710*/  VIADD R6, R6, 0x1 ;  /* 0x0000000106067836 */ /* 0x000fe20000000000 */
[----:B------:R-:W-:-:S04]  /*0720*/  DMUL R4, R4, R2 ;  /* 0x0000000204047228 */ /* 0x000fc80000000000 */
[----:B------:R-:W-:-:S13]  /*0730*/  ISETP.NE.AND P0, PT, R6, RZ, PT ;  /* 0x000000ff0600720c */ /* 0x000fda0003f05270 */
[----:B------:R-:W-:Y:S05]  /*0740*/  @P0 BRA `(.L_x_11) ;  /* 0xfffffffc00f00947 */ /* 0x000fea000383ffff */
.L_x_1:
[----:B------:R-:W-:Y:S05]  /*0750*/  BSYNC.RECONVERGENT B1 ;  /* 0x0000000000017941 */ /* 0x000fea0003800200 */
.L_x_0:
[----:B------:R-:W0:Y:S02]  /*0760*/  LDC.64 R2, c[0x0][0x380] ;  /* 0x0000e000ff027b82 */ /* 0x000e240000000a00 */
[----:B0-----:R-:W-:-:S05]  /*0770*/  IMAD.WIDE R2, R0, 0x8, R2 ;  /* 0x0000000800027825 */ /* 0x001fca00078e0202 */
[----:B------:R-:W-:Y:S01]  /*0780*/  STG.E.64 desc[UR4][R2.64], R4 ;  /* 0x0000000402007986 */ /* 0x000fe2000c101b04 */
[----:B------:R-:W-:Y:S05]  /*0790*/  EXIT ;  /* 0x000000000000794d */ /* 0x000fea0003800000 */
.L_x_12:
[----:B------:R-:W-:-:S00]  /*07a0*/  BRA `(.L_x_12) ;  /* 0xfffffffc00fc7947 */ /* 0x000fc0000383ffff */
[----:B------:R-:W-:-:S00]  /*07b0*/  NOP ;  /* 0x0000000000007918 */ /* 0x000fc00000000000 */
        /* <DEDUP_REMOVED lines=12> */
.L_x_287:


//--------------------- .text._Z28apply_correction_by_name_f64PKdPKiS2_Pdi --------------------------
	.section	.text._Z28apply_correction_by_name_f64PKdPKiS2_Pdi,"ax",@progbits
	.align	128
        .global         _Z28apply_correction_by_name_f64PKdPKiS2_Pdi
        .type           _Z28apply_correction_by_name_f64PKdPKiS2_Pdi,@function
        .size           _Z28apply_correction_by_name_f64PKdPKiS2_Pdi,(.L_x_281 - _Z28apply_correction_by_name_f64PKdPKiS2_Pdi)
        .other          _Z28apply_correction_by_name_f64PKdPKiS2_Pdi,@"STO_CUDA_ENTRY STV_DEFAULT"
_Z28apply_correction_by_name_f64PKdPKiS2_Pdi:
.text._Z28apply_correction_by_name_f64PKdPKiS2_Pdi:
        /* <DEDUP_REMOVED lines=8> */
[----:B------:R-:W0:Y:S01]  /*0080*/  LDC.64 R2, c[0x0][0x388] ;  /* 0x0000e200ff027b82 */ /* 0x000e220000000a00 */
[----:B------:R-:W1:Y:S07]  /*0090*/  LDCU.64 UR4, c[0x0][0x358] ;  /* 0x00006b00ff0477ac */ /* 0x000e6e0008000a00 */
[----:B------:R-:W2:Y:S01]  /*00a0*/  LDC.64 R4, c[0x0][0x380] ;  /* 0x0000e000ff047b82 */ /* 0x000ea20000000a00 */
[----:B0-----:R-:W-:-:S05]  /*00b0*/  IMAD.WIDE R2, R0, 0x4, R2 ;  /* 0x0000000400027825 */ /* 0x001fca00078e0202 */
[----:B-1----:R-:W3:Y:S01]  /*00c0*/  LDG.E.CONSTANT R8, desc[UR4][R2.64] ;  /* 0x0000000402087981 */ /* 0x002ee2000c1e9900 */
[----:B--2---:R-:W-:-:S06]  /*00d0*/  IMAD.WIDE R4, R0, 0x8, R4 ;  /* 0x0000000800047825 */ /* 0x004fcc00078e0204 */
[----:B------:R-:W2:Y:S01]  /*00e0*/  LDG.E.64.CONSTANT R4, desc[UR4][R4.64] ;  /* 0x0000000404047981 */ /* 0x000ea2000c1e9b00 */
[----:B---3--:R-:W-:-:S13]  /*00f0*/  ISETP.GE.U32.AND P0, PT, R8, 0x54, PT ;  /* 0x000000540800780c */ /* 0x008fda0003f06070 */
[----:B------:R-:W0:Y:S02]  /*0100*/  @P0 LDC.64 R6, c[0x0][0x398] ;  /* 0x0000e600ff060b82 */ /* 0x000e240000000a00 */
[----:B0-----:R-:W-:-:S05]  /*0110*/  @P0 IMAD.WIDE R6, R0, 0x8, R6 ;  /* 0x0000000800060825 */ /* 0x001fca00078e0206 */
[----:B--2---:R0:W-:Y:S01]  /*0120*/  @P0 STG.E.64 desc[UR4][R6.64], R4 ;  /* 0x0000000406000986 */ /* 0x0041e2000c101b04 */
[----:B------:R-:W-:Y:S05]  /*0130*/  @P0 EXIT ;  /* 0x000000000000094d */ /* 0x000fea0003800000 */
[----:B------:R-:W1:Y:S02]  /*0140*/  LDC.64 R2, c[0x0][0x390] ;  /* 0x0000e400ff027b82 */ /* 0x000e640000000a00 */
[----:B-1----:R-:W-:-:S05]  /*0150*/  IMAD.WIDE R2, R0, 0x4, R2 ;  /* 0x0000000400027825 */ /* 0x002fca00078e0202 */
[----:B------:R-:W2:Y:S01]  /*0160*/  LDG.E.CONSTANT R14, desc[UR4][R2.64] ;  /* 0x00000004020e7981 */ /* 0x000ea2000c1e9900 */
[----:B0-----:R-:W-:Y:S01]  /*0170*/  IMAD.SHL.U32 R6, R8, 0x8, RZ ;  /* 0x0000000808067824 */ /* 0x001fe200078e00ff */
[----:B------:R-:W-:Y:S01]  /*0180*/  UMOV UR6, 0x305d00ad ;  /* 0x305d00ad00067882 */ /* 0x000fe20000000000 */
[----:B------:R-:W-:Y:S01]  /*0190*/  IMAD.MOV.U32 R10, RZ, RZ, 0x1 ;  /* 0x00000001ff0a7424 */ /* 0x000fe200078e00ff */
[----:B------:R-:W-:Y:S01]  /*01a0*/  UMOV UR7, 0x3f9c0d79 ;  /* 0x3f9c0d7900077882 */ /* 0x000fe20000000000 */
[----:B------:R-:W-:Y:S02]  /*01b0*/  BSSY.RECONVERGENT B0, `(.L_x_13) ;  /* 0x0000013000007945 */ /* 0x000fe40003800200 */
[----:B------:R-:W0:Y:S02]  /*01c0*/  LDC.64 R6, c[0x3][R6] ;  /* 0x00c0000006067b82 */ /* 0x000e240000000a00 */
[----:B0-----:R-:W0:Y:S02]  /*01d0*/  MUFU.RCP64H R11, R7 ;  /* 0x00000007000b7308 */ /* 0x001e240000001800 */
[----:B0-----:R-:W-:-:S08]  /*01e0*/  DFMA R8, -R6, R10, 1 ;  /* 0x3ff000000608742b */ /* 0x001fd0000000010a */
[----:B------:R-:W-:-:S08]  /*01f0*/  DFMA R12, R8, R8, R8 ;  /* 0x00000008080c722b */ /* 0x000fd00000000008 */
[----:B------:R-:W-:-:S08]  /*0200*/  DFMA R12, R10, R12, R10 ;  /* 0x0000000c0a0c722b */ /* 0x000fd0000000000a */
[----:B------:R-:W-:-:S08]  /*0210*/  DFMA R10, -R6, R12, 1 ;  /* 0x3ff00000060a742b */ /* 0x000fd0000000010c */
[----:B------:R-:W-:Y:S01]  /*0220*/  DFMA R10, R12, R10, R12 ;  /* 0x0000000a0c0a722b */ /* 0x000fe2000000000c */
[----:B--2---:R-:W0:Y:S02]  /*0230*/  I2F.F64 R8, R14 ;  /* 0x0000000e00087312 */ /* 0x004e240000201c00 */
[----:B0-----:R-:W-:-:S08]  /*0240*/  DMUL R8, R8, UR6 ;  /* 0x0000000608087c28 */ /* 0x001fd00008000000 */
[----:B------:R-:W-:Y:S02]  /*0250*/  DMUL R2, R8, R10 ;  /* 0x0000000a08027228 */ /* 0x000fe40000000000 */
[----:B------:R-:W-:-:S06]  /*0260*/  FSETP.GEU.AND P1, PT, |R9|, 6.5827683646048100446e-37, PT ;  /* 0x036000000900780b */ /* 0x000fcc0003f2e200 */
[----:B------:R-:W-:-:S08]  /*0270*/  DFMA R12, -R6, R2, R8 ;  /* 0x00000002060c722b */ /* 0x000fd00000000108 */
[----:B------:R-:W-:-:S10]  /*0280*/  DFMA R2, R10, R12, R2 ;  /* 0x0000000c0a02722b */ /* 0x000fd40000000002 */
[----:B------:R-:W-:-:S05]  /*0290*/  FFMA R10, RZ, R7, R3 ;  /* 0x00000007ff0a7223 */ /* 0x000fca0000000003 */
[----:B------:R-:W-:-:S13]  /*02a0*/  FSETP.GT.AND P0, PT, |R10|, 1.469367938527859385e-39, PT ;  /* 0x001000000a00780b */ /* 0x000fda0003f04200 */
[----:B------:R-:W-:Y:S05]  /*02b0*/  @P0 BRA P1, `(.L_x_14) ;  /* 0x0000000000080947 */ /* 0x000fea0000800000 */
[----:B------:R-:W-:-:S07]  /*02c0*/  MOV R12, 0x2e0 ;  /* 0x000002e0000c7802 */ /* 0x000fce0000000f00 */
[----:B------:R-:W-:Y:S05]  /*02d0*/  CALL.REL.NOINC `($__internal_0_$__cuda_sm20_div_rn_f64_full) ;  /* 0x00000000001c7944 */ /* 0x000fea0003c00000 */
.L_x_14:
[----:B------:R-:W-:Y:S05]  /*02e0*/  BSYNC.RECONVERGENT B0 ;  /* 0x0000000000007941 */ /* 0x000fea0003800200 */
.L_x_13:
[----:B------:R-:W0:Y:S01]  /*02f0*/  LDC.64 R6, c[0x0][0x398] ;  /* 0x0000e600ff067b82 */ /* 0x000e220000000a00 */
[----:B------:R-:W-:-:S08]  /*0300*/  DADD R2, R2, 1 ;  /* 0x3ff0000002027429 */ /* 0x000fd00000000000 */
[----:B------:R-:W-:Y:S01]  /*0310*/  DMUL R2, R4, R2 ;  /* 0x0000000204027228 */ /* 0x000fe20000000000 */
[----:B0-----:R-:W-:-:S06]  /*0320*/  IMAD.WIDE R6, R0, 0x8, R6 ;  /* 0x0000000800067825 */ /* 0x001fcc00078e0206 */
[----:B------:R-:W-:Y:S01]  /*0330*/  STG.E.64 desc[UR4][R6.64], R2 ;  /* 0x0000000206007986 */ /* 0x000fe2000c101b04 */
[----:B------:R-:W-:Y:S05]  /*0340*/  EXIT ;  /* 0x000000000000794d */ /* 0x000fea0003800000 */
        .weak           $__internal_0_$__cuda_sm20_div_rn_f64_full
        .type           $__internal_0_$__cuda_sm20_div_rn_f64_full,@function
        .size           $__internal_0_$__cuda_sm20_div_rn_f64_full,(.L_x_281 - $__internal_0_$__cuda_sm20_div_rn_f64_full)
$__internal_0_$__cuda_sm20_div_rn_f64_full:
[C---:B------:R-:W-:Y:S01]  /*0350*/  FSETP.GEU.AND P0, PT, |R7|.reuse, 1.469367938527859385e-39, PT ;  /* 0x001000000700780b */ /* 0x040fe20003f0e200 */
[----:B------:R-:W-:Y:S01]  /*0360*/  IMAD.MOV.U32 R10, RZ, RZ, 0x1 ;  /* 0x00000001ff0a7424 */ /* 0x000fe200078e00ff */
[----:B------:R-:W-:Y:S01]  /*0370*/  LOP3.LUT R2, R7, 0x800fffff, RZ, 0xc0, !PT ;  /* 0x800fffff07027812 */ /* 0x000fe200078ec0ff */
[----:B------:R-:W-:Y:S01]  /*0380*/  BSSY.RECONVERGENT B1, `(.L_x_15) ;  /* 0x0000055000017945 */ /* 0x000fe20003800200 */
[C---:B------:R-:W-:Y:S02]  /*0390*/  FSETP.GEU.AND P2, PT, |R9|.reuse, 1.469367938527859385e-39, PT ;  /* 0x001000000900780b */ /* 0x040fe40003f4e200 */
[----:B------:R-:W-:Y:S01]  /*03a0*/  LOP3.LUT R3, R2, 0x3ff00000, RZ, 0xfc, !PT ;  /* 0x3ff0000002037812 */ /* 0x000fe200078efcff */
[----:B------:R-:W-:Y:S01]  /*03b0*/  IMAD.MOV.U32 R2, RZ, RZ, R6 ;  /* 0x000000ffff027224 */ /* 0x000fe200078e0006 */
[----:B------:R-:W-:Y:S02]  /*03c0*/  LOP3.LUT R13, R9, 0x7ff00000, RZ, 0xc0, !PT ;  /* 0x7ff00000090d7812 */ /* 0x000fe400078ec0ff */
[----:B------:R-:W-:-:S03]  /*03d0*/  LOP3.LUT R16, R7, 0x7ff00000, RZ, 0xc0, !PT ;  /* 0x7ff0000007107812 */ /* 0x000fc600078ec0ff */
[----:B------:R-:W-:Y:S01]  /*03e0*/  @!P0 DMUL R2, R6, 8.98846567431157953865e+307 ;  /* 0x7fe0000006028828 */ /* 0x000fe20000000000 */
[----:B------:R-:W-:-:S03]  /*03f0*/  ISETP.GE.U32.AND P1, PT, R13, R16, PT ;  /* 0x000000100d00720c */ /* 0x000fc60003f26070 */
[----:B------:R-:W-:Y:S02]  /*0400*/  @!P2 LOP3.LUT R20, R7, 0x7ff00000, RZ, 0xc0, !PT ;  /* 0x7ff000000714a812 */ /* 0x000fe400078ec0ff */
[----:B------:R-:W0:Y:S02]  /*0410*/  MUFU.RCP64H R11, R3 ;  /* 0x00000003000b7308 */ /* 0x000e240000001800 */
[----:B------:R-:W-:Y:S01]  /*0420*/  @!P2 ISETP.GE.U32.AND P3, PT, R13, R20, PT ;  /* 0x000000140d00a20c */ /* 0x000fe20003f66070 */
[----:B------:R-:W-:Y:S01]  /*0430*/  @!P2 IMAD.MOV.U32 R20, RZ, RZ, RZ ;  /* 0x000000ffff14a224 */ /* 0x000fe200078e00ff */
[----:B0-----:R-:W-:-:S08]  /*0440*/  DFMA R14, R10, -R2, 1 ;  /* 0x3ff000000a0e742b */ /* 0x001fd00000000802 */
[----:B------:R-:W-:Y:S01]  /*0450*/  DFMA R18, R14, R14, R14 ;  /* 0x0000000e0e12722b */ /* 0x000fe2000000000e */
[----:B------:R-:W-:-:S05]  /*0460*/  IMAD.MOV.U32 R14, RZ, RZ, 0x1ca00000 ;  /* 0x1ca00000ff0e7424 */ /* 0x000fca00078e00ff */
[C---:B------:R-:W-:Y:S02]  /*0470*/  @!P2 SEL R15, R14.reuse, 0x63400000, !P3 ;  /* 0x634000000e0fa807 */ /* 0x040fe40005800000 */
[----:B------:R-:W-:Y:S01]  /*0480*/  DFMA R18, R10, R18, R10 ;  /* 0x000000120a12722b */ /* 0x000fe2000000000a */
[----:B------:R-:W-:Y:S01]  /*0490*/  SEL R11, R14, 0x63400000, !P1 ;  /* 0x634000000e0b7807 */ /* 0x000fe20004800000 */
[----:B------:R-:W-:Y:S01]  /*04a0*/  IMAD.MOV.U32 R10, RZ, RZ, R8 ;  /* 0x000000ffff0a7224 */ /* 0x000fe200078e0008 */
[--C-:B------:R-:W-:Y:S02]  /*04b0*/  @!P2 LOP3.LUT R15, R15, 0x80000000, R9.reuse, 0xf8, !PT ;  /* 0x800000000f0fa812 */ /* 0x100fe400078ef809 */
[----:B------:R-:W-:Y:S02]  /*04c0*/  LOP3.LUT R11, R11, 0x800fffff, R9, 0xf8, !PT ;  /* 0x800fffff0b0b7812 */ /* 0x000fe400078ef809 */
[----:B------:R-:W-:Y:S01]  /*04d0*/  @!P2 LOP3.LUT R21, R15, 0x100000, RZ, 0xfc, !PT ;  /* 0x001000000f15a812 */ /* 0x000fe200078efcff */
[----:B------:R-:W-:-:S05]  /*04e0*/  DFMA R22, R18, -R2, 1 ;  /* 0x3ff000001216742b */ /* 0x000fca0000000802 */
[----:B------:R-:W-:-:S03]  /*04f0*/  @!P2 DFMA R10, R10, 2, -R20 ;  /* 0x400000000a0aa82b */ /* 0x000fc60000000814 */
[----:B------:R-:W-:Y:S01]  /*0500*/  DFMA R18, R18, R22, R18 ;  /* 0x000000161212722b */ /* 0x000fe20000000012 */
[----:B------:R-:W-:Y:S02]  /*0510*/  IMAD.MOV.U32 R23, RZ, RZ, R13 ;  /* 0x000000ffff177224 */ /* 0x000fe400078e000d */
[----:B------:R-:W-:Y:S01]  /*0520*/  IMAD.MOV.U32 R22, RZ, RZ, R16 ;  /* 0x000000ffff167224 */ /* 0x000fe200078e0010 */
[----:B------:R-:W-:-:S03]  /*0530*/  @!P0 LOP3.LUT R22, R3, 0x7ff00000, RZ, 0xc0, !PT ;  /* 0x7ff0000003168812 */ /* 0x000fc600078ec0ff */
[----:B------:R-:W-:Y:S01]  /*0540*/  @!P2 LOP3.LUT R23, R11, 0x7ff00000, RZ, 0xc0, !PT ;  /* 0x7ff000000b17a812 */ /* 0x000fe200078ec0ff */
[----:B------:R-:W-:Y:S01]  /*0550*/  DMUL R20, R18, R10 ;  /* 0x0000000a12147228 */ /* 0x000fe20000000000 */
[----:B------:R-:W-:-:S03]  /*0560*/  VIADD R24, R22, 0xffffffff ;  /* 0xffffffff16187836 */ /* 0x000fc60000000000 */
[----:B------:R-:W-:-:S04]  /*0570*/  VIADD R15, R23, 0xffffffff ;  /* 0xffffffff170f7836 */ /* 0x000fc80000000000 */
[----:B------:R-:W-:Y:S01]  /*0580*/  DFMA R16, R20, -R2, R10 ;  /* 0x800000021410722b */ /* 0x000fe2000000000a */
[----:B------:R-:W-:-:S04]  /*0590*/  ISETP.GT.U32.AND P0, PT, R15, 0x7feffffe, PT ;  /* 0x7feffffe0f00780c */ /* 0x000fc80003f04070 */
[----:B------:R-:W-:-:S03]  /*05a0*/  ISETP.GT.U32.OR P0, PT, R24, 0x7feffffe, P0 ;  /* 0x7feffffe1800780c */ /* 0x000fc60000704470 */
[----:B------:R-:W-:-:S10]  /*05b0*/  DFMA R16, R18, R16, R20 ;  /* 0x000000101210722b */ /* 0x000fd40000000014 */
[----:B------:R-:W-:Y:S05]  /*05c0*/  @P0 BRA `(.L_x_16) ;  /* 0x00000000006c0947 */ /* 0x000fea0003800000 */
[----:B------:R-:W-:-:S04]  /*05d0*/  LOP3.LUT R18, R7, 0x7ff00000, RZ, 0xc0, !PT ;  /* 0x7ff0000007127812 */ /* 0x000fc800078ec0ff */
[CC--:B------:R-:W-:Y:S02]  /*05e0*/  VIADDMNMX R8, R13.reuse, -R18.reuse, 0xb9600000, !PT ;  /* 0xb96000000d087446 */ /* 0x0c0fe40007800912 */
[----:B------:R-:W-:Y:S02]  /*05f0*/  ISETP.GE.U32.AND P0, PT, R13, R18, PT ;  /* 0x000000120d00720c */ /* 0x000fe40003f06070 */
[----:B------:R-:W-:Y:S02]  /*0600*/  VIMNMX R8, PT, PT, R8, 0x46a00000, PT ;  /* 0x46a0000008087848 */ /* 0x000fe40003fe0100 */
[----:B------:R-:W-:-:S05]  /*0610*/  SEL R13, R14, 0x63400000, !P0 ;  /* 0x634000000e0d7807 */ /* 0x000fca0004000000 */
[----:B------:R-:W-:Y:S02]  /*0620*/  IMAD.IADD R13, R8, 0x1, -R13 ;  /* 0x00000001080d7824 */ /* 0x000fe400078e0a0d */
[----:B------:R-:W-:Y:S02]  /*0630*/  IMAD.MOV.U32 R8, RZ, RZ, RZ ;  /* 0x000000ffff087224 */ /* 0x000fe400078e00ff */
[----:B------:R-:W-:-:S06]  /*0640*/  VIADD R9, R13, 0x7fe00000 ;  /* 0x7fe000000d097836 */ /* 0x000fcc0000000000 */
[----:B------:R-:W-:-:S10]  /*0650*/  DMUL R14, R16, R8 ;  /* 0x00000008100e7228 */ /* 0x000fd40000000000 */
[----:B------:R-:W-:-:S13]  /*0660*/  FSETP.GTU.AND P0, PT, |R15|, 1.469367938527859385e-39, PT ;  /* 0x001000000f00780b */ /* 0x000fda0003f0c200 */
[----:B------:R-:W-:Y:S05]  /*0670*/  @P0 BRA `(.L_x_17) ;  /* 0x0000000000940947 */ /* 0x000fea0003800000 */
[----:B------:R-:W-:Y:S01]  /*0680*/  DFMA R2, R16, -R2, R10 ;  /* 0x800000021002722b */ /* 0x000fe2000000000a */
[----:B------:R-:W-:-:S09]  /*0690*/  IMAD.MOV.U32 R8, RZ, RZ, RZ ;  /* 0x000000ffff087224 */ /* 0x000fd200078e00ff */
[C---:B------:R-:W-:Y:S02]  /*06a0*/  FSETP.NEU.AND P0, PT, R3.reuse, RZ, PT ;  /* 0x000000ff0300720b */ /* 0x040fe40003f0d000 */
[----:B------:R-:W-:-:S04]  /*06b0*/  LOP3.LUT R7, R3, 0x80000000, R7, 0x48, !PT ;  /* 0x8000000003077812 */ /* 0x000fc800078e4807 */
[----:B------:R-:W-:-:S07]  /*06c0*/  LOP3.LUT R9, R7, R9, RZ, 0xfc, !PT ;  /* 0x0000000907097212 */ /* 0x000fce00078efcff */
[----:B------:R-:W-:Y:S05]  /*06d0*/  @!P0 BRA `(.L_x_17) ;  /* 0x00000000007c8947 */ /* 0x000fea0003800000 */
[----:B------:R-:W-:Y:S01]  /*06e0*/  IMAD.MOV R3, RZ, RZ, -R13 ;  /* 0x000000ffff037224 */ /* 0x000fe200078e0a0d */
[----:B------:R-:W-:Y:S01]  /*06f0*/  DMUL.RP R8, R16, R8 ;  /* 0x0000000810087228 */ /* 0x000fe20000008000 */
[----:B------:R-:W-:Y:S01]  /*0700*/  IMAD.MOV.U32 R2, RZ, RZ, RZ ;  /* 0x000000ffff027224 */ /* 0x000fe200078e00ff */
[----:B------:R-:W-:-:S05]  /*0710*/  IADD3 R13, PT, PT, -R13, -0x43300000, RZ ;  /* 0xbcd000000d0d7810 */ /* 0x000fca0007ffe1ff */
[----:B------:R-:W-:-:S03]  /*0720*/  DFMA R2, R14, -R2, R16 ;  /* 0x800000020e02722b */ /* 0x000fc60000000010 */
[----:B------:R-:W-:-:S07]  /*0730*/  LOP3.LUT R7, R9, R7, RZ, 0x3c, !PT ;  /* 0x0000000709077212 */ /* 0x000fce00078e3cff */
[----:B------:R-:W-:-:S04]  /*0740*/  FSETP.NEU.AND P0, PT, |R3|, R13, PT ;  /* 0x0000000d0300720b */ /* 0x000fc80003f0d200 */
[----:B------:R-:W-:Y:S02]  /*0750*/  FSEL R14, R8, R14, !P0 ;  /* 0x0000000e080e7208 */ /* 0x000fe40004000000 */
[----:B------:R-:W-:Y:S01]  /*0760*/  FSEL R15, R7, R15, !P0 ;  /* 0x0000000f070f7208 */ /* 0x000fe20004000000 */
[----:B------:R-:W-:Y:S06]  /*0770*/  BRA `(.L_x_17) ;  /* 0x0000000000547947 */ /* 0x000fec0003800000 */
.L_x_16:
[----:B------:R-:W-:-:S14]  /*0780*/  DSETP.NAN.AND P0, PT, R8, R8, PT ;  /* 0x000000080800722a */ /* 0x000fdc0003f08000 */
[----:B------:R-:W-:Y:S05]  /*0790*/  @P0 BRA `(.L_x_18) ;  /* 0x0000000000440947 */ /* 0x000fea0003800000 */
[----:B------:R-:W-:-:S14]  /*07a0*/  DSETP.NAN.AND P0, PT, R6, R6, PT ;  /* 0x000000060600722a */ /* 0x000fdc0003f08000 */
[----:B------:R-:W-:Y:S05]  /*07b0*/  @P0 BRA `(.L_x_19) ;  /* 0x0000000000300947 */ /* 0x000fea0003800000 */
[----:B------:R-:W-:Y:S01]  /*07c0*/  ISETP.NE.AND P0, PT, R23, R22, PT ;  /* 0x000000161700720c */ /* 0x000fe20003f05270 */
[----:B------:R-:W-:Y:S02]  /*07d0*/  IMAD.MOV.U32 R14, RZ, RZ, 0x0 ;  /* 0x00000000ff0e7424 */ /* 0x000fe400078e00ff */
[----:B------:R-:W-:-:S10]  /*07e0*/  IMAD.MOV.U32 R15, RZ, RZ, -0x80000 ;  /* 0xfff80000ff0f7424 */ /* 0x000fd400078e00ff */
[----:B------:R-:W-:Y:S05]  /*07f0*/  @!P0 BRA `(.L_x_17) ;  /* 0x0000000000348947 */ /* 0x000fea0003800000 */
[----:B------:R-:W-:Y:S02]  /*0800*/  ISETP.NE.AND P0, PT, R23, 0x7ff00000, PT ;  /* 0x7ff000001700780c */ /* 0x000fe40003f05270 */
[----:B------:R-:W-:Y:S02]  /*0810*/  LOP3.LUT R15, R9, 0x80000000, R7, 0x48, !PT ;  /* 0x80000000090f7812 */ /* 0x000fe400078e4807 */
[----:B------:R-:W-:-:S13]  /*0820*/  ISETP.EQ.OR P0, PT, R22, RZ, !P0 ;  /* 0x000000ff1600720c */ /* 0x000fda0004702670 */
[----:B------:R-:W-:Y:S01]  /*0830*/  @P0 LOP3.LUT R2, R15, 0x7ff00000, RZ, 0xfc, !PT ;  /* 0x7ff000000f020812 */ /* 0x000fe200078efcff */
[----:B------:R-:W-:Y:S02]  /*0840*/  @!P0 IMAD.MOV.U32 R14, RZ, RZ, RZ ;  /* 0x000000ffff0e8224 */ /* 0x000fe400078e00ff */
[----:B------:R-:W-:Y:S02]  /*0850*/  @P0 IMAD.MOV.U32 R14, RZ, RZ, RZ ;  /* 0x000000ffff0e0224 */ /* 0x000fe400078e00ff */
[----:B------:R-:W-:Y:S01]  /*0860*/  @P0 IMAD.MOV.U32 R15, RZ, RZ, R2 ;  /* 0x000000ffff0f0224 */ /* 0x000fe200078e0002 */
[----:B------:R-:W-:Y:S06]  /*0870*/  BRA `(.L_x_17) ;  /* 0x0000000000147947 */ /* 0x000fec0003800000 */
.L_x_19:
[----:B------:R-:W-:Y:S01]  /*0880*/  LOP3.LUT R15, R7, 0x80000, RZ, 0xfc, !PT ;  /* 0x00080000070f7812 */ /* 0x000fe200078efcff */
[----:B------:R-:W-:Y:S01]  /*0890*/  IMAD.MOV.U32 R14, RZ, RZ, R6 ;  /* 0x000000ffff0e7224 */ /* 0x000fe200078e0006 */
[----:B------:R-:W-:Y:S06]  /*08a0*/  BRA `(.L_x_17) ;  /* 0x0000000000087947 */ /* 0x000fec0003800000 */
.L_x_18:
[----:B------:R-:W-:Y:S01]  /*08b0*/  LOP3.LUT R15, R9, 0x80000, RZ, 0xfc, !PT ;  /* 0x00080000090f7812 */ /* 0x000fe200078efcff */
[----:B------:R-:W-:-:S07]  /*08c0*/  IMAD.MOV.U32 R14, RZ, RZ, R8 ;  /* 0x000000ffff0e7224 */ /* 0x000fce00078e0008 */
.L_x_17:
[----:B------:R-:W-:Y:S05]  /*08d0*/  BSYNC.RECONVERGENT B1 ;  /* 0x0000000000017941 */ /* 0x000fea0003800200 */
.L_x_15:
[----:B------:R-:W-:Y:S02]  /*08e0*/  IMAD.MOV.U32 R13, RZ, RZ, 0x0 ;  /* 0x00000000ff0d7424 */ /* 0x000fe400078e00ff */
[----:B------:R-:W-:Y:S02]  /*08f0*/  IMAD.MOV.U32 R2, RZ, RZ, R14 ;  /* 0x000000ffff027224 */ /* 0x000fe400078e000e */
[----:B------:R-:W-:Y:S01]  /*0900*/  IMAD.MOV.U32 R3, RZ, RZ, R15 ;  /* 0x000000ffff037224 */ /* 0x000fe200078e000f */
[----:B------:R-:W-:Y:S06]  /*0910*/  RET.REL.NODEC R12 `(_Z28apply_correction_by_name_f64PKdPKiS2_Pdi) ;  /* 0xfffffff40cb87950 */ /* 0x000fec0003c3ffff */
.L_x_20:
        /* <DEDUP_REMOVED lines=14> */
.L_x_281:


//--------------------- .text._Z20compute_e_star_n_f64PKdS0_PKiiPdi --------------------------
	.section	.text._Z20compute_e_star_n_f64PKdS0_PKiiPdi,"ax",@progbits
	.align	128
        .global         _Z20compute_e_star_n_f64PKdS0_PKiiPdi
        .type           _Z20compute_e_star_n_f64PKdS0_PKiiPdi,@function
        .size           _Z20compute_e_star_n_f64PKdS0_PKiiPdi,(.L_x_282 - _Z20compute_e_star_n_f64PKdS0_PKiiPdi)
        .other          _Z20compute_e_star_n_f64PKdS0_PKiiPdi,@"STO_CUDA_ENTRY STV_DEFAULT"
_Z20compute_e_star_n_f64PKdS0_PKiiPdi:
.text._Z20compute_e_star_n_f64PKdS0_PKiiPdi:
        /* <DEDUP_REMOVED lines=9> */
[----:B------:R-:W1:Y:S01]  /*0090*/  LDCU.64 UR14, c[0x0][0x358] ;  /* 0x00006b00ff0e77ac */ /* 0x000e620008000a00 */
[----:B------:R-:W2:Y:S01]  /*00a0*/  LDCU UR5, c[0x0][0x398] ;  /* 0x00007300ff0577ac */ /* 0x000ea20008000800 */
[----:B0-----:R-:W-:-:S06]  /*00b0*/  IMAD.WIDE R4, R2, 0x8, R4 ;  /* 0x0000000802047825 */ /* 0x001fcc00078e0204 */
[----:B-1----:R-:W3:Y:S01]  /*00c0*/  LDG.E.64.CONSTANT R4, desc[UR14][R4.64] ;  /* 0x0000000e04047981 */ /* 0x002ee2000c1e9b00 */
[----:B--2---:R-:W-:Y:S01]  /*00d0*/  UISETP.GE.AND UP0, UPT, UR5, 0x1, UPT ;  /* 0x000000010500788c */ /* 0x004fe2000bf06270 */
[----:B------:R-:W-:Y:S01]  /*00e0*/  UMOV UR6, 0x4280d97 ;  /* 0x04280d9700067882 */ /* 0x000fe20000000000 */
[----:B------:R-:W-:Y:S02]  /*00f0*/  UMOV UR7, 0x4033ffc5 ;  /* 0x4033ffc500077882 */ /* 0x000fe40000000000 */
[----:B---3--:R-:W-:-:S05]  /*0100*/  DMUL R8, R4, UR6 ;  /* 0x0000000604087c28 */ /* 0x008fca0008000000 */
[----:B------:R-:W-:Y:S06]  /*0110*/  BRA.U !UP0, `(.L_x_21) ;  /* 0x00000021085c7547 */ /* 0x000fec000b800000 */
[----:B------:R-:W-:Y:S02]  /*0120*/  UISETP.GE.U32.AND UP0, UPT, UR5, 0x8, UPT ;  /* 0x000000080500788c */ /* 0x000fe4000bf06070 */
[----:B------:R-:W-:Y:S01]  /*0130*/  IMAD R0, R2, UR5, RZ ;  /* 0x0000000502007c24 */ /* 0x000fe2000f8e02ff */
[----:B------:R-:W-:Y:S01]  /*0140*/  ULOP3.LUT UR12, UR5, 0x7, URZ, 0xc0, !UPT ;  /* 0x00000007050c7892 */ /* 0x000fe2000f8ec0ff */
[----:B------:R-:W-:-:S05]  /*0150*/  UMOV UR4, URZ ;  /* 0x000000ff00047c82 */ /* 0x000fca0008000000 */
[----:B------:R-:W-:Y:S06]  /*0160*/  BRA.U !UP0, `(.L_x_22) ;  /* 0x00000011084c7547 */ /* 0x000fec000b800000 */
[----:B------:R-:W0:Y:S01]  /*0170*/  LDCU.64 UR8, c[0x0][0x388] ;  /* 0x00007100ff0877ac */ /* 0x000e220008000a00 */
[----:B------:R-:W-:Y:S01]  /*0180*/  IMAD.MOV.U32 R25, RZ, RZ, R0 ;  /* 0x000000ffff197224 */ /* 0x000fe200078e0000 */
[----:B------:R-:W1:Y:S01]  /*0190*/  LDCU.64 UR10, c[0x0][0x390] ;  /* 0x00007200ff0a77ac */ /* 0x000e620008000a00 */
[----:B------:R-:W-:Y:S02]  /*01a0*/  ULOP3.LUT UR4, UR5, 0x7ffffff8, URZ, 0xc0, !UPT ;  /* 0x7ffffff805047892 */ /* 0x000fe4000f8ec0ff */
[----:B0-----:R-:W-:Y:S02]  /*01b0*/  UIADD3 UR7, UP0, UPT, UR8, 0x20, URZ ;  /* 0x0000002008077890 */ /* 0x001fe4000ff1e0ff */
[----:B-1----:R-:W-:Y:S02]  /*01c0*/  UIADD3 UR5, UP1, UPT, UR10, 0x10, URZ ;  /* 0x000000100a057890 */ /* 0x002fe4000ff3e0ff */
[----:B------:R-:W-:Y:S02]  /*01d0*/  UIADD3 UR10, UPT, UPT, -UR4, URZ, URZ ;  /* 0x000000ff040a7290 */ /* 0x000fe4000fffe1ff */
[----:B------:R-:W-:-:S02]  /*01e0*/  UIADD3.X UR8, UPT, UPT, URZ, UR9, URZ, UP0, !UPT ;  /* 0x00000009ff087290 */ /* 0x000fc400087fe4ff */
[----:B------:R-:W-:-:S12]  /*01f0*/  UIADD3.X UR6, UPT, UPT, URZ, UR11, URZ, UP1, !UPT ;  /* 0x0000000bff067290 */ /* 0x000fd80008ffe4ff */
.L_x_55:
[----:B------:R-:W-:Y:S02]  /*0200*/  IMAD.U32 R22, RZ, RZ, UR7 ;  /* 0x00000007ff167e24 */ /* 0x000fe4000f8e00ff */
[----:B------:R-:W-:Y:S02]  /*0210*/  IMAD.U32 R23, RZ, RZ, UR8 ;  /* 0x00000008ff177e24 */ /* 0x000fe4000f8e00ff */
[----:B------:R-:W-:-:S05]  /*0220*/  IMAD.WIDE R22, R25, 0x8, R22 ;  /* 0x0000000819167825 */ /* 0x000fca00078e0216 */
[----:B------:R-:W2:Y:S01]  /*0230*/  LDG.E.64.CONSTANT R12, desc[UR14][R22.64+-0x20] ;  /* 0xffffe00e160c7981 */ /* 0x000ea2000c1e9b00 */
[----:B------:R-:W-:Y:S01]  /*0240*/  UIADD3 UR10, UPT, UPT, UR10, 0x8, URZ ;  /* 0x000000080a0a7890 */ /* 0x000fe2000fffe0ff */
[----:B------:R-:W-:Y:S01]  /*0250*/  IMAD.U32 R20, RZ, RZ, UR5 ;  /* 0x00000005ff147e24 */ /* 0x000fe2000f8e00ff */
[----:B------:R-:W-:Y:S01]  /*0260*/  BSSY.RECONVERGENT B1, `(.L_x_23) ;  /* 0x0000021000017945 */ /* 0x000fe20003800200 */
[----:B------:R-:W-:Y:S01]  /*0270*/  IMAD.U32 R21, RZ, RZ, UR6 ;  /* 0x00000006ff157e24 */ /* 0x000fe2000f8e00ff */
[----:B------:R-:W-:Y:S01]  /*0280*/  UISETP.NE.AND UP0, UPT, UR10, URZ, UPT ;  /* 0x000000ff0a00728c */ /* 0x000fe2000bf05270 */
[----:B------:R-:W-:Y:S01]  /*0290*/  IMAD.WIDE R20, R25, 0x4, R20 ;  /* 0x0000000419147825 */ /* 0x000fe200078e0214 */
[----:B--2---:R-:W-:-:S14]  /*02a0*/  DSETP.NEU.AND P0, PT, R12, RZ, PT ;  /* 0x000000ff0c00722a */ /* 0x004fdc0003f0d000 */
[----:B------:R-:W-:Y:S05]  /*02b0*/  @!P0 BRA `(.L_x_24) ;  /* 0x00000000006c8947 */ /* 0x000fea0003800000 */
[----:B------:R-:W2:Y:S01]  /*02c0*/  LDG.E.CONSTANT R3, desc[UR14][R20.64+-0x10] ;  /* 0xfffff00e14037981 */ /* 0x000ea2000c1e9900 */
[----:B------:R-:W0:Y:S01]  /*02d0*/  MUFU.RCP64H R5, R13 ;  /* 0x0000000d00057308 */ /* 0x000e220000001800 */
[----:B------:R-:W-:Y:S01]  /*02e0*/  IMAD.MOV.U32 R4, RZ, RZ, 0x1 ;  /* 0x00000001ff047424 */ /* 0x000fe200078e00ff */
[----:B------:R-:W-:Y:S01]  /*02f0*/  UMOV UR16, 0x305d00ad ;  /* 0x305d00ad00107882 */ /* 0x000fe20000000000 */
[----:B------:R-:W-:Y:S01]  /*0300*/  UMOV UR17, 0x3f9c0d79 ;  /* 0x3f9c0d7900117882 */ /* 0x000fe20000000000 */
[----:B------:R-:W-:Y:S03]  /*0310*/  BSSY.RECONVERGENT B2, `(.L_x_25) ;  /* 0x0000013000027945 */ /* 0x000fe60003800200 */
        /* <DEDUP_REMOVED lines=15> */
[----:B------:R-:W-:Y:S05]  /*0410*/  CALL.REL.NOINC `($__internal_1_$__cuda_sm20_div_rn_f64_full) ;  /* 0x0000001c00ac7944 */ /* 0x000fea0003c00000 */
[----:B------:R-:W-:Y:S01]  /*0420*/  IMAD.MOV.U32 R4, RZ, RZ, R26 ;  /* 0x000000ffff047224 */ /* 0x000fe200078e001a */
[----:B------:R-:W-:-:S07]  /*0430*/  MOV R5, R27 ;  /* 0x0000001b00057202 */ /* 0x000fce0000000f00 */
.L_x_26:
[----:B------:R-:W-:Y:S05]  /*0440*/  BSYNC.RECONVERGENT B2 ;  /* 0x0000000000027941 */ /* 0x000fea0003800200 */
.L_x_25:
[----:B------:R-:W-:-:S08]  /*0450*/  DADD R4, R4, 1 ;  /* 0x3ff0000004047429 */ /* 0x000fd00000000000 */
[----:B------:R-:W-:-:S11]  /*0460*/  DMUL R8, R8, R4 ;  /* 0x0000000408087228 */ /* 0x000fd60000000000 */
.L_x_24:
[----:B------:R-:W-:Y:S05]  /*0470*/  BSYNC.RECONVERGENT B1 ;  /* 0x0000000000017941 */ /* 0x000fea0003800200 */
.L_x_23:
[----:B------:R-:W2:Y:S01]  /*0480*/  LDG.E.64.CONSTANT R12, desc[UR14][R22.64+-0x18] ;  /* 0xffffe80e160c7981 */ /* 0x000ea2000c1e9b00 */
[----:B------:R-:W-:Y:S01]  /*0490*/  BSSY.RECONVERGENT B1, `(.L_x_27) ;  /* 0x000001e000017945 */ /* 0x000fe20003800200 */
        /* <DEDUP_REMOVED lines=24> */
[----:B------:R-:W-:Y:S02]  /*0620*/  IMAD.MOV.U32 R4, RZ, RZ, R26 ;  /* 0x000000ffff047224 */ /* 0x000fe400078e001a */
[----:B------:R-:W-:-:S07]  /*0630*/  IMAD.MOV.U32 R5, RZ, RZ, R27 ;  /* 0x000000ffff057224 */ /* 0x000fce00078e001b */
.L_x_30:
[----:B------:R-:W-:Y:S05]  /*0640*/  BSYNC.RECONVERGENT B2 ;  /* 0x0000000000027941 */ /* 0x000fea0003800200 */
.L_x_29:
[----:B------:R-:W-:-:S08]  /*0650*/  DADD R4, R4, 1 ;  /* 0x3ff0000004047429 */ /* 0x000fd00000000000 */
[----:B------:R-:W-:-:S11]  /*0660*/  DMUL R8, R8, R4 ;  /* 0x0000000408087228 */ /* 0x000fd60000000000 */
.L_x_28:
[----:B------:R-:W-:Y:S05]  /*0670*/  BSYNC.RECONVERGENT B1 ;  /* 0x0000000000017941 */ /* 0x000fea0003800200 */
.L_x_27:
        /* <DEDUP_REMOVED lines=28> */
.L_x_34:
[----:B------:R-:W-:Y:S05]  /*0840*/  BSYNC.RECONVERGENT B2 ;  /* 0x0000000000027941 */ /* 0x000fea0003800200 */
.L_x_33:
[----:B------:R-:W-:-:S08]  /*0850*/  DADD R4, R4, 1 ;  /* 0x3ff0000004047429 */ /* 0x000fd00000000000 */
[----:B------:R-:W-:-:S11]  /*0860*/  DMUL R8, R8, R4 ;  /* 0x0000000408087228 */ /* 0x000fd60000000000 */
.L_x_32:
[----:B------:R-:W-:Y:S05]  /*0870*/  BSYNC.RECONVERGENT B1 ;  /* 0x0000000000017941 */ /* 0x000fea0003800200 */
.L_x_31:
[----:B------:R-:W2:Y:S01]  /*0880*/  LDG.E.64.CONSTANT R12, desc[UR14][R22.64+-0x8] ;  /* 0xfffff80e160c7981 */ /* 0x000ea2000c1e9b00 */
[----:B------:R-:W-:Y:S01]  /*0890*/  BSSY.RECONVERGENT B1, `(.L_x_35) ;  /* 0x000001e000017945 */ /* 0x000fe20003800200 */
[----:B--2---:R-:W-:-:S14]  /*08a0*/  DSETP.NEU.AND P0, PT, R12, RZ, PT ;  /* 0x000000ff0c00722a */ /* 0x004fdc0003f0d000 */
[----:B------:R-:W-:Y:S05]  /*08b0*/  @!P0 BRA `(.L_x_36) ;  /* 0x00000000006c8947 */ /* 0x000fea0003800000 */
[----:B------:R-:W2:Y:S01]  /*08c0*/  LDG.E.CONSTANT R3, desc[UR14][R20.64+-0x4] ;  /* 0xfffffc0e14037981 */ /* 0x000ea2000c1e9900 */
[----:B------:R-:W0:Y:S01]  /*08d0*/  MUFU.RCP64H R5, R13 ;  /* 0x0000000d00057308 */ /* 0x000e220000001800 */
[----:B------:R-:W-:Y:S01]  /*08e0*/  MOV R4, 0x1 ;  /* 0x0000000100047802 */ /* 0x000fe20000000f00 */
        /* <DEDUP_REMOVED lines=21> */
.L_x_38:
[----:B------:R-:W-:Y:S05]  /*0a40*/  BSYNC.RECONVERGENT B2 ;  /* 0x0000000000027941 */ /* 0x000fea0003800200 */
.L_x_37:
[----:B------:R-:W-:-:S08]  /*0a50*/  DADD R4, R4, 1 ;  /* 0x3ff0000004047429 */ /* 0x000fd00000000000 */
[----:B------:R-:W-:-:S11]  /*0a60*/  DMUL R8, R8, R4 ;  /* 0x0000000408087228 */ /* 0x000fd60000000000 */
.L_x_36:
[----:B------:R-:W-:Y:S05]  /*0a70*/  BSYNC.RECONVERGENT B1 ;  /* 0x0000000000017941 */ /* 0x000fea0003800200 */
.L_x_35:
        /* <DEDUP_REMOVED lines=28> */
.L_x_42:
[----:B------:R-:W-:Y:S05]  /*0c40*/  BSYNC.RECONVERGENT B2 ;  /* 0x0000000000027941 */ /* 0x000fea0003800200 */
.L_x_41:
[----:B------:R-:W-:-:S08]  /*0c50*/  DADD R4, R4, 1 ;  /* 0x3ff0000004047429 */ /* 0x000fd00000000000 */
[----:B------:R-:W-:-:S11]  /*0c60*/  DMUL R8, R8, R4 ;  /* 0x0000000408087228 */ /* 0x000fd60000000000 */
.L_x_40:
[----:B------:R-:W-:Y:S05]  /*0c70*/  BSYNC.RECONVERGENT B1 ;  /* 0x0000000000017941 */ /* 0x000fea0003800200 */
.L_x_39:
        /* <DEDUP_REMOVED lines=26> */
[----:B------:R-:W-:Y:S01]  /*0e20*/  MOV R4, R26 ;  /* 0x0000001a00047202 */ /* 0x000fe20000000f00 */
[----:B------:R-:W-:-:S07]  /*0e30*/  IMAD.MOV.U32 R5, RZ, RZ, R27 ;  /* 0x000000ffff057224 */ /* 0x000fce00078e001b */
.L_x_46:
[----:B------:R-:W-:Y:S05]  /*0e40*/  BSYNC.RECONVERGENT B2 ;  /* 0x0000000000027941 */ /* 0x000fea0003800200 */
.L_x_45:
[----:B------:R-:W-:-:S08]  /*0e50*/  DADD R4, R4, 1 ;  /* 0x3ff0000004047429 */ /* 0x000fd00000000000 */
[----:B------:R-:W-:-:S11]  /*0e60*/  DMUL R8, R8, R4 ;  /* 0x0000000408087228 */ /* 0x000fd60000000000 */
.L_x_44:
[----:B------:R-:W-:Y:S05]  /*0e70*/  BSYNC.RECONVERGENT B1 ;  /* 0x0000000000017941 */ /* 0x000fea0003800200 */
.L_x_43:
        /* <DEDUP_REMOVED lines=28> */
.L_x_50:
[----:B------:R-:W-:Y:S05]  /*1040*/  BSYNC.RECONVERGENT B2 ;  /* 0x0000000000027941 */ /* 0x000fea0003800200 */
.L_x_49:
[----:B------:R-:W-:-:S08]  /*1050*/  DADD R4, R4, 1 ;  /* 0x3ff0000004047429 */ /* 0x000fd00000000000 */
[----:B------:R-:W-:-:S11]  /*1060*/  DMUL R8, R8, R4 ;  /* 0x0000000408087228 */ /* 0x000fd60000000000 */
.L_x_48:
[----:B------:R-:W-:Y:S05]  /*1070*/  BSYNC.RECONVERGENT B1 ;  /* 0x0000000000017941 */ /* 0x000fea0003800200 */
.L_x_47:
        /* <DEDUP_REMOVED lines=28> */
.L_x_54:
[----:B------:R-:W-:Y:S05]  /*1240*/  BSYNC.RECONVERGENT B2 ;  /* 0x0000000000027941 */ /* 0x000fea0003800200 */
.L_x_53:
[----:B------:R-:W-:-:S08]  /*1250*/  DADD R4, R4, 1 ;  /* 0x3ff0000004047429 */ /* 0x000fd00000000000 */
[----:B------:R-:W-:-:S11]  /*1260*/  DMUL R8, R8, R4 ;  /* 0x0000000408087228 */ /* 0x000fd60000000000 */
.L_x_52:
[----:B------:R-:W-:Y:S05]  /*1270*/  BSYNC.RECONVERGENT B1 ;  /* 0x0000000000017941 */ /* 0x000fea0003800200 */
.L_x_51:
[----:B------:R-:W-:Y:S01]  /*1280*/  VIADD R25, R25, 0x8 ;  /* 0x0000000819197836 */ /* 0x000fe20000000000 */
[----:B------:R-:W-:Y:S06]  /*1290*/  BRA.U UP0, `(.L_x_55) ;  /* 0xffffffed00d87547 */ /* 0x000fec000b83ffff */
.L_x_22:
[----:B------:R-:W-:-:S09]  /*12a0*/  UISETP.NE.AND UP0, UPT, UR12, URZ, UPT ;  /* 0x000000ff0c00728c */ /* 0x000fd2000bf05270 */
[----:B------:R-:W-:Y:S05]  /*12b0*/  BRA.U !UP0, `(.L_x_21) ;  /* 0x0000000d08f47547 */ /* 0x000fea000b800000 */
[----:B------:R-:W0:Y:S01]  /*12c0*/  LDCU UR5, c[0x0][0x398] ;  /* 0x00007300ff0577ac */ /* 0x000e220008000800 */
[----:B------:R-:W-:Y:S02]  /*12d0*/  UISETP.GE.U32.AND UP0, UPT, UR12, 0x4, UPT ;  /* 0x000000040c00788c */ /* 0x000fe4000bf06070 */
[----:B0-----:R-:W-:-:S07]  /*12e0*/  ULOP3.LUT UR5, UR5, 0x3, URZ, 0xc0, !UPT ;  /* 0x0000000305057892 */ /* 0x001fce000f8ec0ff */
[----:B------:R-:W-:Y:S05]  /*12f0*/  BRA.U !UP0, `(.L_x_56) ;  /* 0x0000000908187547 */ /* 0x000fea000b800000 */
[----:B------:R-:W0:Y:S01]  /*1300*/  LDC.64 R22, c[0x0][0x388] ;  /* 0x0000e200ff167b82 */ /* 0x000e220000000a00 */
[----:B------:R-:W-:-:S07]  /*1310*/  VIADD R3, R0, UR4 ;  /* 0x0000000400037c36 */ /* 0x000fce0008000000 */
[----:B------:R-:W1:Y:S01]  /*1320*/  LDC.64 R20, c[0x0][0x390] ;  /* 0x0000e400ff147b82 */ /* 0x000e620000000a00 */
[----:B0-----:R-:W-:-:S05]  /*1330*/  IMAD.WIDE R22, R3, 0x8, R22 ;  /* 0x0000000803167825 */ /* 0x001fca00078e0216 */
[----:B------:R-:W2:Y:S01]  /*1340*/  LDG.E.64.CONSTANT R12, desc[UR14][R22.64] ;  /* 0x0000000e160c7981 */ /* 0x000ea2000c1e9b00 */
[----:B------:R-:W-:Y:S01]  /*1350*/  BSSY.RECONVERGENT B1, `(.L_x_57) ;  /* 0x000001f000017945 */ /* 0x000fe20003800200 */
[----:B-1----:R-:W-:Y:S01]  /*1360*/  IMAD.WIDE R20, R3, 0x4, R20 ;  /* 0x0000000403147825 */ /* 0x002fe200078e0214 */
        /* <DEDUP_REMOVED lines=26> */
.L_x_60:
[----:B------:R-:W-:Y:S05]  /*1510*/  BSYNC.RECONVERGENT B2 ;  /* 0x0000000000027941 */ /* 0x000fea0003800200 */
.L_x_59:
[----:B------:R-:W-:-:S08]  /*1520*/  DADD R4, R4, 1 ;  /* 0x3ff0000004047429 */ /* 0x000fd00000000000 */
[----:B------:R-:W-:-:S11]  /*1530*/  DMUL R8, R8, R4 ;  /* 0x0000000408087228 */ /* 0x000fd60000000000 */
.L_x_58:
[----:B------:R-:W-:Y:S05]  /*1540*/  BSYNC.RECONVERGENT B1 ;  /* 0x0000000000017941 */ /* 0x000fea0003800200 */
.L_x_57:
        /* <DEDUP_REMOVED lines=28> */
.L_x_64:
[----:B------:R-:W-:Y:S05]  /*1710*/  BSYNC.RECONVERGENT B2 ;  /* 0x0000000000027941 */ /* 0x000fea0003800200 */
.L_x_63:
[----:B------:R-:W-:-:S08]  /*1720*/  DADD R4, R4, 1 ;  /* 0x3ff0000004047429 */ /* 0x000fd00000000000 */
[----:B------:R-:W-:-:S11]  /*1730*/  DMUL R8, R8, R4 ;  /* 0x0000000408087228 */ /* 0x000fd60000000000 */
.L_x_62:
[----:B------:R-:W-:Y:S05]  /*1740*/  BSYNC.RECONVERGENT B1 ;  /* 0x0000000000017941 */ /* 0x000fea0003800200 */
.L_x_61:
        /* <DEDUP_REMOVED lines=28> */
.L_x_68:
[----:B------:R-:W-:Y:S05]  /*1910*/  BSYNC.RECONVERGENT B2 ;  /* 0x0000000000027941 */ /* 0x000fea0003800200 */
.L_x_67:
[----:B------:R-:W-:-:S08]  /*1920*/  DADD R4, R4, 1 ;  /* 0x3ff0000004047429 */ /* 0x000fd00000000000 */
[----:B------:R-:W-:-:S11]  /*1930*/  DMUL R8, R8, R4 ;  /* 0x0000000408087228 */ /* 0x000fd60000000000 */
.L_x_66:
[----:B------:R-:W-:Y:S05]  /*1940*/  BSYNC.RECONVERGENT B1 ;  /* 0x0000000000017941 */ /* 0x000fea0003800200 */
.L_x_65:
        /* <DEDUP_REMOVED lines=28> */
.L_x_72:
[----:B------:R-:W-:Y:S05]  /*1b10*/  BSYNC.RECONVERGENT B2 ;  /* 0x0000000000027941 */ /* 0x000fea0003800200 */
.L_x_71:
[----:B------:R-:W-:-:S08]  /*1b20*/  DADD R4, R4, 1 ;  /* 0x3ff0000004047429 */ /* 0x000fd00000000000 */
[----:B------:R-:W-:-:S11]  /*1b30*/  DMUL R8, R8, R4 ;  /* 0x0000000408087228 */ /* 0x000fd60000000000 */
.L_x_70:
[----:B------:R-:W-:Y:S05]  /*1b40*/  BSYNC.RECONVERGENT B1 ;  /* 0x0000000000017941 */ /* 0x000fea0003800200 */
.L_x_69:
[----:B------:R-:W-:-:S12]  /*1b50*/  UIADD3 UR4, UPT, UPT, UR4, 0x4, URZ ;  /* 0x0000000404047890 */ /* 0x000fd8000fffe0ff */
.L_x_56:
[----:B------:R-:W-:-:S09]  /*1b60*/  UISETP.NE.AND UP0, UPT, UR5, URZ, UPT ;  /* 0x000000ff0500728c */ /* 0x000fd2000bf05270 */
[----:B------:R-:W-:Y:S05]  /*1b70*/  BRA.U !UP0, `(.L_x_21) ;  /* 0x0000000508c47547 */ /* 0x000fea000b800000 */
[----:B------:R-:W-:-:S09]  /*1b80*/  UISETP.NE.AND UP0, UPT, UR5, 0x1, UPT ;  /* 0x000000010500788c */ /* 0x000fd2000bf05270 */
        /* <DEDUP_REMOVED lines=34> */
.L_x_77:
[----:B------:R-:W-:Y:S05]  /*1db0*/  BSYNC.RECONVERGENT B2 ;  /* 0x0000000000027941 */ /* 0x000fea0003800200 */
.L_x_76:
[----:B------:R-:W-:-:S08]  /*1dc0*/  DADD R4, R4, 1 ;  /* 0x3ff0000004047429 */ /* 0x000fd00000000000 */
[----:B------:R-:W-:-:S11]  /*1dd0*/  DMUL R8, R8, R4 ;  /* 0x0000000408087228 */ /* 0x000fd60000000000 */
.L_x_75:
[----:B------:R-:W-:Y:S05]  /*1de0*/  BSYNC.RECONVERGENT B1 ;  /* 0x0000000000017941 */ /* 0x000fea0003800200 */
.L_x_74:
        /* <DEDUP_REMOVED lines=28> */
.L_x_81:
[----:B------:R-:W-:Y:S05]  /*1fb0*/  BSYNC.RECONVERGENT B2 ;  /* 0x0000000000027941 */ /* 0x000fea0003800200 */
.L_x_80:
[----:B------:R-:W-:-:S08]  /*1fc0*/  DADD R4, R4, 1 ;  /* 0x3ff0000004047429 */ /* 0x000fd00000000000 */
[----:B------:R-:W-:-:S11]  /*1fd0*/  DMUL R8, R8, R4 ;  /* 0x0000000408087228 */ /* 0x000fd60000000000 */
.L_x_79:
[----:B------:R-:W-:Y:S05]  /*1fe0*/  BSYNC.RECONVERGENT B1 ;  /* 0x0000000000017941 */ /* 0x000fea0003800200 */
.L_x_78:
[----:B------:R-:W-:-:S12]  /*1ff0*/  UIADD3 UR4, UPT, UPT, UR4, 0x2, URZ ;  /* 0x0000000204047890 */ /* 0x000fd8000fffe0ff */
.L_x_73:
[----:B------:R-:W0:Y:S02]  /*2000*/  LDCU UR6, c[0x0][0x398] ;  /* 0x00007300ff0677ac */ /* 0x000e240008000800 */
[----:B0-----:R-:W-:-:S04]  /*2010*/  ULOP3.LUT UR6, UR6, 0x1, URZ, 0xc0, !UPT ;  /* 0x0000000106067892 */ /* 0x001fc8000f8ec0ff */
[----:B------:R-:W-:-:S09]  /*2020*/  UISETP.NE.U32.AND UP0, UPT, UR6, 0x1, UPT ;  /* 0x000000010600788c */ /* 0x000fd2000bf05070 */
[----:B------:R-:W-:Y:S05]  /*2030*/  BRA.U UP0, `(.L_x_21) ;  /* 0x0000000100947547 */ /* 0x000fea000b800000 */
[----:B------:R-:W0:Y:S01]  /*2040*/  LDC.64 R12, c[0x0][0x388] ;  /* 0x0000e200ff0c7b82 */ /* 0x000e220000000a00 */
[----:B------:R-:W-:-:S07]  /*2050*/  VIADD R3, R0, UR4 ;  /* 0x0000000400037c36 */ /* 0x000fce0008000000 */
[----:B------:R-:W1:Y:S01]  /*2060*/  LDC.64 R14, c[0x0][0x390] ;  /* 0x0000e400ff0e7b82 */ /* 0x000e620000000a00 */
[----:B0-----:R-:W-:-:S06]  /*2070*/  IMAD.WIDE R12, R3, 0x8, R12 ;  /* 0x00000008030c7825 */ /* 0x001fcc00078e020c */
        /* <DEDUP_REMOVED lines=29> */
.L_x_84:
[----:B------:R-:W-:Y:S05]  /*2250*/  BSYNC.RECONVERGENT B2 ;  /* 0x0000000000027941 */ /* 0x000fea0003800200 */
.L_x_83:
[----:B------:R-:W-:-:S08]  /*2260*/  DADD R4, R4, 1 ;  /* 0x3ff0000004047429 */ /* 0x000fd00000000000 */
[----:B------:R-:W-:-:S11]  /*2270*/  DMUL R8, R8, R4 ;  /* 0x0000000408087228 */ /* 0x000fd60000000000 */
.L_x_82:
[----:B------:R-:W-:Y:S05]  /*2280*/  BSYNC.RECONVERGENT B1 ;  /* 0x0000000000017941 */ /* 0x000fea0003800200 */
.L_x_21:
[----:B------:R-:W0:Y:S02]  /*2290*/  LDC.64 R4, c[0x0][0x3a0] ;  /* 0x0000e800ff047b82 */ /* 0x000e240000000a00 */
[----:B0-----:R-:W-:-:S05]  /*22a0*/  IMAD.WIDE R2, R2, 0x8, R4 ;  /* 0x0000000802027825 */ /* 0x001fca00078e0204 */
[----:B------:R-:W-:Y:S01]  /*22b0*/  STG.E.64 desc[UR14][R2.64], R8 ;  /* 0x0000000802007986 */ /* 0x000fe2000c101b0e */
[----:B------:R-:W-:Y:S05]  /*22c0*/  EXIT ;  /* 0x000000000000794d */ /* 0x000fea0003800000 */
        .weak           $__internal_1_$__cuda_sm20_div_rn_f64_full
        .type           $__internal_1_$__cuda_sm20_div_rn_f64_full,@function
        .size           $__internal_1_$__cuda_sm20_div_rn_f64_full,(.L_x_282 - $__internal_1_$__cuda_sm20_div_rn_f64_full)
$__internal_1_$__cuda_sm20_div_rn_f64_full:
        /* <DEDUP_REMOVED lines=8> */
[----:B------:R-:W-:-:S02]  /*2350*/  LOP3.LUT R7, R13, 0x7ff00000, RZ, 0xc0, !PT ;  /* 0x7ff000000d077812 */ /* 0x000fc400078ec0ff */
[----:B------:R-:W-:Y:S01]  /*2360*/  MOV R5, 0x1ca00000 ;  /* 0x1ca0000000057802 */ /* 0x000fe20000000f00 */
[----:B------:R-:W-:Y:S01]  /*2370*/  @!P0 DMUL R10, R12, 8.98846567431157953865e+307 ;  /* 0x7fe000000c0a8828 */ /* 0x000fe20000000000 */
[----:B------:R-:W-:-:S03]  /*2380*/  ISETP.GE.U32.AND P1, PT, R3, R7, PT ;  /* 0x000000070300720c */ /* 0x000fc60003f26070 */
[----:B------:R-:W-:Y:S01]  /*2390*/  @!P2 LOP3.LUT R6, R13, 0x7ff00000, RZ, 0xc0, !PT ;  /* 0x7ff000000d06a812 */ /* 0x000fe200078ec0ff */
[----:B------:R-:W-:Y:S01]  /*23a0*/  @!P2 IMAD.MOV.U32 R18, RZ, RZ, RZ ;  /* 0x000000ffff12a224 */ /* 0x000fe200078e00ff */
[----:B------:R-:W0:Y:S02]  /*23b0*/  MUFU.RCP64H R17, R11 ;  /* 0x0000000b00117308 */ /* 0x000e240000001800 */
[----:B------:R-:W-:Y:S02]  /*23c0*/  @!P2 ISETP.GE.U32.AND P3, PT, R3, R6, PT ;  /* 0x000000060300a20c */ /* 0x000fe40003f66070 */
[----:B------:R-:W-:Y:S02]  /*23d0*/  @!P0 LOP3.LUT R7, R11, 0x7ff00000, RZ, 0xc0, !PT ;  /* 0x7ff000000b078812 */ /* 0x000fe400078ec0ff */
[----:B------:R-:W-:-:S04]  /*23e0*/  @!P2 SEL R19, R5, 0x63400000, !P3 ;  /* 0x634000000513a807 */ /* 0x000fc80005800000 */
[----:B------:R-:W-:-:S04]  /*23f0*/  @!P2 LOP3.LUT R6, R19, 0x80000000, R15, 0xf8, !PT ;  /* 0x800000001306a812 */ /* 0x000fc800078ef80f */
[----:B------:R-:W-:Y:S01]  /*2400*/  @!P2 LOP3.LUT R19, R6, 0x100000, RZ, 0xfc, !PT ;  /* 0x001000000613a812 */ /* 0x000fe200078efcff */
[----:B------:R-:W-:Y:S01]  /*2410*/  IMAD.MOV.U32 R6, RZ, RZ, R3 ;  /* 0x000000ffff067224 */ /* 0x000fe200078e0003 */
[----:B0-----:R-:W-:-:S08]  /*2420*/  DFMA R26, R16, -R10, 1 ;  /* 0x3ff00000101a742b */ /* 0x001fd0000000080a */
[----:B------:R-:W-:-:S08]  /*2430*/  DFMA R26, R26, R26, R26 ;  /* 0x0000001a1a1a722b */ /* 0x000fd0000000001a */
[----:B------:R-:W-:Y:S01]  /*2440*/  DFMA R26, R16, R26, R16 ;  /* 0x0000001a101a722b */ /* 0x000fe20000000010 */
[----:B------:R-:W-:Y:S01]  /*2450*/  SEL R17, R5, 0x63400000, !P1 ;  /* 0x6340000005117807 */ /* 0x000fe20004800000 */
[----:B------:R-:W-:-:S03]  /*2460*/  IMAD.MOV.U32 R16, RZ, RZ, R14 ;  /* 0x000000ffff107224 */ /* 0x000fc600078e000e */
[----:B------:R-:W-:-:S03]  /*2470*/  LOP3.LUT R17, R17, 0x800fffff, R15, 0xf8, !PT ;  /* 0x800fffff11117812 */ /* 0x000fc600078ef80f */
[----:B------:R-:W-:-:S03]  /*2480*/  DFMA R28, R26, -R10, 1 ;  /* 0x3ff000001a1c742b */ /* 0x000fc6000000080a */
[----:B------:R-:W-:-:S05]  /*2490*/  @!P2 DFMA R16, R16, 2, -R18 ;  /* 0x400000001010a82b */ /* 0x000fca0000000812 */
[----:B------:R-:W-:-:S05]  /*24a0*/  DFMA R28, R26, R28, R26 ;  /* 0x0000001c1a1c722b */ /* 0x000fca000000001a */
[----:B------:R-:W-:-:S03]  /*24b0*/  @!P2 LOP3.LUT R6, R17, 0x7ff00000, RZ, 0xc0, !PT ;  /* 0x7ff000001106a812 */ /* 0x000fc600078ec0ff */
[----:B------:R-:W-:Y:S02]  /*24c0*/  DMUL R26, R28, R16 ;  /* 0x000000101c1a7228 */ /* 0x000fe40000000000 */
[----:B------:R-:W-:-:S05]  /*24d0*/  VIADD R24, R6, 0xffffffff ;  /* 0xffffffff06187836 */ /* 0x000fca0000000000 */
[----:B------:R-:W-:Y:S01]  /*24e0*/  ISETP.GT.U32.AND P0, PT, R24, 0x7feffffe, PT ;  /* 0x7feffffe1800780c */ /* 0x000fe20003f04070 */
[----:B------:R-:W-:Y:S01]  /*24f0*/  VIADD R24, R7, 0xffffffff ;  /* 0xffffffff07187836 */ /* 0x000fe20000000000 */
[----:B------:R-:W-:-:S04]  /*2500*/  DFMA R18, R26, -R10, R16 ;  /* 0x8000000a1a12722b */ /* 0x000fc80000000010 */
[----:B------:R-:W-:-:S04]  /*2510*/  ISETP.GT.U32.OR P0, PT, R24, 0x7feffffe, P0 ;  /* 0x7feffffe1800780c */ /* 0x000fc80000704470 */
[----:B------:R-:W-:-:S09]  /*2520*/  DFMA R18, R28, R18, R26 ;  /* 0x000000121c12722b */ /* 0x000fd2000000001a */
[----:B------:R-:W-:Y:S05]  /*2530*/  @P0 BRA `(.L_x_86) ;  /* 0x00000000006c0947 */ /* 0x000fea0003800000 */
[----:B------:R-:W-:-:S04]  /*2540*/  LOP3.LUT R6, R13, 0x7ff00000, RZ, 0xc0, !PT ;  /* 0x7ff000000d067812 */ /* 0x000fc800078ec0ff */
[CC--:B------:R-:W-:Y:S02]  /*2550*/  VIADDMNMX R7, R3.reuse, -R6.reuse, 0xb9600000, !PT ;  /* 0xb960000003077446 */ /* 0x0c0fe40007800906 */
[----:B------:R-:W-:Y:S02]  /*2560*/  ISETP.GE.U32.AND P0, PT, R3, R6, PT ;  /* 0x000000060300720c */ /* 0x000fe40003f06070 */
[----:B------:R-:W-:Y:S02]  /*2570*/  VIMNMX R3, PT, PT, R7, 0x46a00000, PT ;  /* 0x46a0000007037848 */ /* 0x000fe40003fe0100 */
[----:B------:R-:W-:-:S05]  /*2580*/  SEL R6, R5, 0x63400000, !P0 ;  /* 0x6340000005067807 */ /* 0x000fca0004000000 */
[----:B------:R-:W-:Y:S02]  /*2590*/  IMAD.IADD R3, R3, 0x1, -R6 ;  /* 0x0000000103037824 */ /* 0x000fe400078e0a06 */
[----:B------:R-:W-:-:S03]  /*25a0*/  IMAD.MOV.U32 R6, RZ, RZ, RZ ;  /* 0x000000ffff067224 */ /* 0x000fc600078e00ff */
[----:B------:R-:W-:-:S06]  /*25b0*/  IADD3 R7, PT, PT, R3, 0x7fe00000, RZ ;  /* 0x7fe0000003077810 */ /* 0x000fcc0007ffe0ff */
[----:B------:R-:W-:-:S10]  /*25c0*/  DMUL R26, R18, R6 ;  /* 0x00000006121a7228 */ /* 0x000fd40000000000 */
[----:B------:R-:W-:-:S13]  /*25d0*/  FSETP.GTU.AND P0, PT, |R27|, 1.469367938527859385e-39, PT ;  /* 0x001000001b00780b */ /* 0x000fda0003f0c200 */
[----:B------:R-:W-:Y:S05]  /*25e0*/  @P0 BRA `(.L_x_87) ;  /* 0x0000000000940947 */ /* 0x000fea0003800000 */
[----:B------:R-:W-:-:S06]  /*25f0*/  DFMA R10, R18, -R10, R16 ;  /* 0x8000000a120a722b */ /* 0x000fcc0000000010 */
[----:B------:R-:W-:-:S04]  /*2600*/  IMAD.MOV.U32 R10, RZ, RZ, RZ ;  /* 0x000000ffff0a7224 */ /* 0x000fc800078e00ff */
        /* <DEDUP_REMOVED lines=14> */
.L_x_86:
        /* <DEDUP_REMOVED lines=11> */
[----:B------:R-:W-:Y:S02]  /*27a0*/  @P0 LOP3.LUT R3, R27, 0x7ff00000, RZ, 0xfc, !PT ;  /* 0x7ff000001b030812 */ /* 0x000fe400078efcff */
[----:B------:R-:W-:Y:S01]  /*27b0*/  @!P0 MOV R26, RZ ;  /* 0x000000ff001a8202 */ /* 0x000fe20000000f00 */
[----:B------:R-:W-:Y:S02]  /*27c0*/  @P0 IMAD.MOV.U32 R26, RZ, RZ, RZ ;  /* 0x000000ffff1a0224 */ /* 0x000fe400078e00ff */
[----:B------:R-:W-:Y:S01]  /*27d0*/  @P0 IMAD.MOV.U32 R27, RZ, RZ, R3 ;  /* 0x000000ffff1b0224 */ /* 0x000fe200078e0003 */
[----:B------:R-:W-:Y:S06]  /*27e0*/  BRA `(.L_x_87) ;  /* 0x0000000000147947 */ /* 0x000fec0003800000 */
.L_x_89:
[----:B------:R-:W-:Y:S01]  /*27f0*/  LOP3.LUT R27, R13, 0x80000, RZ, 0xfc, !PT ;  /* 0x000800000d1b7812 */ /* 0x000fe200078efcff */
[----:B------:R-:W-:Y:S01]  /*2800*/  IMAD.MOV.U32 R26, RZ, RZ, R12 ;  /* 0x000000ffff1a7224 */ /* 0x000fe200078e000c */
[----:B------:R-:W-:Y:S06]  /*2810*/  BRA `(.L_x_87) ;  /* 0x0000000000087947 */ /* 0x000fec0003800000 */
.L_x_88:
[----:B------:R-:W-:Y:S01]  /*2820*/  LOP3.LUT R27, R15, 0x80000, RZ, 0xfc, !PT ;  /* 0x000800000f1b7812 */ /* 0x000fe200078efcff */
[----:B------:R-:W-:-:S07]  /*2830*/  IMAD.MOV.U32 R26, RZ, RZ, R14 ;  /* 0x000000ffff1a7224 */ /* 0x000fce00078e000e */
.L_x_87:
[----:B------:R-:W-:Y:S05]  /*2840*/  BSYNC.RECONVERGENT B0 ;  /* 0x0000000000007941 */ /* 0x000fea0003800200 */
.L_x_85:
[----:B------:R-:W-:-:S04]  /*2850*/  IMAD.MOV.U32 R5, RZ, RZ, 0x0 ;  /* 0x00000000ff057424 */ /* 0x000fc800078e00ff */
[----:B------:R-:W-:Y:S05]  /*2860*/  RET.REL.NODEC R4 `(_Z20compute_e_star_n_f64PKdS0_PKiiPdi) ;  /* 0xffffffd404e47950 */ /* 0x000fea0003c3ffff */
.L_x_90:
        /* <DEDUP_REMOVED lines=9> */
.L_x_282:


//--------------------- .text._Z26apply_correction_chain_f64PdPKdPKiS3_S3_S_ii --------------------------
	.section	.text._Z26apply_correction_chain_f64PdPKdPKiS3_S3_S_ii,"ax",@progbits
	.align	128
        .global         _Z26apply_correction_chain_f64PdPKdPKiS3_S3_S_ii
        .type           _Z26apply_correction_chain_f64PdPKdPKiS3_S3_S_ii,@function
        .size           _Z26apply_correction_chain_f64PdPKdPKiS3_S3_S_ii,(.L_x_283 - _Z26apply_correction_chain_f64PdPKdPKiS3_S3_S_ii)
        .other          _Z26apply_correction_chain_f64PdPKdPKiS3_S3_S_ii,@"STO_CUDA_ENTRY STV_DEFAULT"
_Z26apply_correction_chain_f64PdPKdPKiS3_S3_S_ii:
.text._Z26apply_correction_chain_f64PdPKdPKiS3_S3_S_ii:
        /* <DEDUP_REMOVED lines=10> */
[----:B------:R-:W2:Y:S06]  /*00a0*/  LDCU.64 UR8, c[0x0][0x388] ;  /* 0x00007100ff0877ac */ /* 0x000eac0008000a00 */
[----:B------:R-:W3:Y:S01]  /*00b0*/  LDC.64 R4, c[0x0][0x380] ;  /* 0x0000e000ff047b82 */ /* 0x000ee20000000a00 */
[----:B------:R-:W4:Y:S01]  /*00c0*/  LDCU.64 UR10, c[0x0][0x390] ;  /* 0x00007200ff0a77ac */ /* 0x000f220008000a00 */
[----:B0-----:R-:W-:-:S05]  /*00d0*/  IMAD.WIDE R2, R0, 0x4, R2 ;  /* 0x0000000400027825 */ /* 0x001fca00078e0202 */
[----:B-1----:R-:W2:Y:S01]  /*00e0*/  LDG.E.CONSTANT R13, desc[UR4][R2.64] ;  /* 0x00000004020d7981 */ /* 0x002ea2000c1e9900 */
[----:B---3--:R-:W-:-:S06]  /*00f0*/  IMAD.WIDE R4, R0, 0x8, R4 ;  /* 0x0000000800047825 */ /* 0x008fcc00078e0204 */
[----:B------:R-:W5:Y:S01]  /*0100*/  LDG.E.64.CONSTANT R4, desc[UR4][R4.64] ;  /* 0x0000000404047981 */ /* 0x000f62000c1e9b00 */
[----:B------:R-:W-:Y:S01]  /*0110*/  BSSY.RECONVERGENT B0, `(.L_x_91) ;  /* 0x0000034000007945 */ /* 0x000fe20003800200 */
[----:B--2---:R-:W-:-:S13]  /*0120*/  ISETP.GE.AND P0, PT, R13, 0x1, PT ;  /* 0x000000010d00780c */ /* 0x004fda0003f06270 */
[----:B----4-:R-:W-:Y:S05]  /*0130*/  @!P0 BRA `(.L_x_92) ;  /* 0x0000000000c48947 */ /* 0x010fea0003800000 */
[----:B------:R-:W0:Y:S01]  /*0140*/  LDC.64 R2, c[0x0][0x3a0] ;  /* 0x0000e800ff027b82 */ /* 0x000e220000000a00 */
[----:B------:R-:W1:Y:S01]  /*0150*/  LDCU UR6, c[0x0][0x3b4] ;  /* 0x00007680ff0677ac */ /* 0x000e620008000800 */
[----:B0-----:R-:W-:-:S05]  /*0160*/  IMAD.WIDE R2, R0, 0x4, R2 ;  /* 0x0000000400027825 */ /* 0x001fca00078e0202 */
[----:B------:R-:W1:Y:S01]  /*0170*/  LDG.E.CONSTANT R12, desc[UR4][R2.64] ;  /* 0x00000004020c7981 */ /* 0x000e62000c1e9900 */
[----:B------:R-:W-:Y:S01]  /*0180*/  IMAD.MOV R13, RZ, RZ, -R13 ;  /* 0x000000ffff0d7224 */ /* 0x000fe200078e0a0d */
[----:B-1----:R-:W-:-:S05]  /*0190*/  VIMNMX R7, PT, PT, R12, UR6, !PT ;  /* 0x000000060c077c48 */ /* 0x002fca000ffe0100 */
[----:B------:R-:W-:-:S07]  /*01a0*/  IMAD.IADD R14, R12, 0x1, -R7 ;  /* 0x000000010c0e7824 */ /* 0x000fce00078e0a07 */
.L_x_97:
[----:B------:R-:W-:-:S13]  /*01b0*/  ISETP.NE.AND P0, PT, R14, RZ, PT ;  /* 0x000000ff0e00720c */ /* 0x000fda0003f05270 */
[----:B------:R-:W-:Y:S05]  /*01c0*/  @!P0 BRA `(.L_x_92) ;  /* 0x0000000000a08947 */ /* 0x000fea0003800000 */
[----:B------:R-:W-:Y:S02]  /*01d0*/  SHF.R.S32.HI R3, RZ, 0x1f, R12 ;  /* 0x0000001fff037819 */ /* 0x000fe4000001140c */
[----:B------:R-:W-:-:S04]  /*01e0*/  LEA R24, P0, R12, UR8, 0x3 ;  /* 0x000000080c187c11 */ /* 0x000fc8000f8018ff */
[----:B------:R-:W-:-:S06]  /*01f0*/  LEA.HI.X R25, R12, UR9, R3, 0x3, P0 ;  /* 0x000000090c197c11 */ /* 0x000fcc00080f1c03 */
[----:B------:R-:W2:Y:S01]  /*0200*/  LDG.E.64.CONSTANT R24, desc[UR4][R24.64] ;  /* 0x0000000418187981 */ /* 0x000ea2000c1e9b00 */
[----:B------:R-:W-:Y:S01]  /*0210*/  BSSY.RECONVERGENT B1, `(.L_x_93) ;  /* 0x000001e000017945 */ /* 0x000fe20003800200 */
[----:B--2---:R-:W-:-:S14]  /*0220*/  DSETP.NEU.AND P0, PT, R24, RZ, PT ;  /* 0x000000ff1800722a */ /* 0x004fdc0003f0d000 */
[----:B------:R-:W-:Y:S05]  /*0230*/  @!P0 BRA `(.L_x_94) ;  /* 0x00000000006c8947 */ /* 0x000fea0003800000 */
[----:B------:R-:W-:-:S04]  /*0240*/  LEA R10, P0, R12, UR10, 0x2 ;  /* 0x0000000a0c0a7c11 */ /* 0x000fc8000f8010ff */
[----:B------:R-:W-:-:S05]  /*0250*/  LEA.HI.X R11, R12, UR11, R3, 0x2, P0 ;  /* 0x0000000b0c0b7c11 */ /* 0x000fca00080f1403 */
        /* <DEDUP_REMOVED lines=21> */
[----:B-----5:R-:W-:Y:S05]  /*03b0*/  CALL.REL.NOINC `($__internal_2_$__cuda_sm20_div_rn_f64_full) ;  /* 0x0000000000387944 */ /* 0x020fea0003c00000 */
.L_x_96:
[----:B------:R-:W-:Y:S05]  /*03c0*/  BSYNC.RECONVERGENT B2 ;  /* 0x0000000000027941 */ /* 0x000fea0003800200 */
.L_x_95:
[----:B------:R-:W-:-:S08]  /*03d0*/  DADD R2, R2, 1 ;  /* 0x3ff0000002027429 */ /* 0x000fd00000000000 */
[----:B-----5:R-:W-:-:S11]  /*03e0*/  DMUL R4, R4, R2 ;  /* 0x0000000204047228 */ /* 0x020fd60000000000 */
.L_x_94:
[----:B------:R-:W-:Y:S05]  /*03f0*/  BSYNC.RECONVERGENT B1 ;  /* 0x0000000000017941 */ /* 0x000fea0003800200 */
.L_x_93:
[----:B------:R-:W-:Y:S02]  /*0400*/  VIADD R13, R13, 0x1 ;  /* 0x000000010d0d7836 */ /* 0x000fe40000000000 */
[----:B------:R-:W-:Y:S02]  /*0410*/  VIADD R14, R14, 0x1 ;  /* 0x000000010e0e7836 */ /* 0x000fe40000000000 */
[----:B------:R-:W-:Y:S01]  /*0420*/  VIADD R12, R12, 0x1 ;  /* 0x000000010c0c7836 */ /* 0x000fe20000000000 */
[----:B------:R-:W-:-:S13]  /*0430*/  ISETP.NE.AND P0, PT, R13, RZ, PT ;  /* 0x000000ff0d00720c */ /* 0x000fda0003f05270 */
[----:B------:R-:W-:Y:S05]  /*0440*/  @P0 BRA `(.L_x_97) ;  /* 0xfffffffc00580947 */ /* 0x000fea000383ffff */
.L_x_92:
[----:B------:R-:W-:Y:S05]  /*0450*/  BSYNC.RECONVERGENT B0 ;  /* 0x0000000000007941 */ /* 0x000fea0003800200 */
.L_x_91:
[----:B------:R-:W0:Y:S02]  /*0460*/  LDC.64 R2, c[0x0][0x3a8] ;  /* 0x0000ea00ff027b82 */ /* 0x000e240000000a00 */
[----:B0-----:R-:W-:-:S05]  /*0470*/  IMAD.WIDE R2, R0, 0x8, R2 ;  /* 0x0000000800027825 */ /* 0x001fca00078e0202 */
[----:B-----5:R-:W-:Y:S01]  /*0480*/  STG.E.64 desc[UR4][R2.64], R4 ;  /* 0x0000000402007986 */ /* 0x020fe2000c101b04 */
[----:B------:R-:W-:Y:S05]  /*0490*/  EXIT ;  /* 0x000000000000794d */ /* 0x000fea0003800000 */
        .weak           $__internal_2_$__cuda_sm20_div_rn_f64_full
        .type           $__internal_2_$__cuda_sm20_div_rn_f64_full,@function
        .size           $__internal_2_$__cuda_sm20_div_rn_f64_full,(.L_x_283 - $__internal_2_$__cuda_sm20_div_rn_f64_full)
$__internal_2_$__cuda_sm20_div_rn_f64_full:
[C---:B------:R-:W-:Y:S01]  /*04a0*/  FSETP.GEU.AND P0, PT, |R25|.reuse, 1.469367938527859385e-39, PT ;  /* 0x001000001900780b */ /* 0x040fe20003f0e200 */
[--C-:B------:R-:W-:Y:S01]  /*04b0*/  IMAD.MOV.U32 R6, RZ, RZ, R24.reuse ;  /* 0x000000ffff067224 */ /* 0x100fe200078e0018 */
[----:B------:R-:W-:Y:S01]  /*04c0*/  LOP3.LUT R2, R25, 0x800fffff, RZ, 0xc0, !PT ;  /* 0x800fffff19027812 */ /* 0x000fe200078ec0ff */
[----:B------:R-:W-:Y:S01]  /*04d0*/  IMAD.MOV.U32 R7, RZ, RZ, R25 ;  /* 0x000000ffff077224 */ /* 0x000fe200078e0019 */
[C---:B------:R-:W-:Y:S01]  /*04e0*/  FSETP.GEU.AND P2, PT, |R9|.reuse, 1.469367938527859385e-39, PT ;  /* 0x001000000900780b */ /* 0x040fe20003f4e200 */
[----:B------:R-:W-:Y:S01]  /*04f0*/  IMAD.MOV.U32 R16, RZ, RZ, 0x1 ;  /* 0x00000001ff107424 */ /* 0x000fe200078e00ff */
[----:B------:R-:W-:Y:S01]  /*0500*/  LOP3.LUT R3, R2, 0x3ff00000, RZ, 0xfc, !PT ;  /* 0x3ff0000002037812 */ /* 0x000fe200078efcff */
[----:B------:R-:W-:Y:S01]  /*0510*/  IMAD.MOV.U32 R2, RZ, RZ, R24 ;  /* 0x000000ffff027224 */ /* 0x000fe200078e0018 */
[----:B------:R-:W-:Y:S01]  /*0520*/  LOP3.LUT R23, R9, 0x7ff00000, RZ, 0xc0, !PT ;  /* 0x7ff0000009177812 */ /* 0x000fe200078ec0ff */
[----:B------:R-:W-:Y:S01]  /*0530*/  IMAD.MOV.U32 R15, RZ, RZ, 0x1ca00000 ;  /* 0x1ca00000ff0f7424 */ /* 0x000fe200078e00ff */
[----:B------:R-:W-:Y:S01]  /*0540*/  LOP3.LUT R24, R25, 0x7ff00000, RZ, 0xc0, !PT ;  /* 0x7ff0000019187812 */ /* 0x000fe200078ec0ff */
[----:B------:R-:W-:Y:S02]  /*0550*/  BSSY.RECONVERGENT B3, `(.L_x_98) ;  /* 0x000004e000037945 */ /* 0x000fe40003800200 */
[----:B------:R-:W-:Y:S01]  /*0560*/  @!P0 DMUL R2, R6, 8.98846567431157953865e+307 ;  /* 0x7fe0000006028828 */ /* 0x000fe20000000000 */
[----:B------:R-:W-:Y:S01]  /*0570*/  ISETP.GE.U32.AND P1, PT, R23, R24, PT ;  /* 0x000000181700720c */ /* 0x000fe20003f26070 */
[----:B------:R-:W-:-:S02]  /*0580*/  IMAD.MOV.U32 R25, RZ, RZ, R23 ;  /* 0x000000ffff197224 */ /* 0x000fc400078e0017 */
[----:B------:R-:W-:Y:S02]  /*0590*/  @!P2 LOP3.LUT R18, R7, 0x7ff00000, RZ, 0xc0, !PT ;  /* 0x7ff000000712a812 */ /* 0x000fe400078ec0ff */
[----:B------:R-:W0:Y:S02]  /*05a0*/  MUFU.RCP64H R17, R3 ;  /* 0x0000000300117308 */ /* 0x000e240000001800 */
[----:B------:R-:W-:Y:S02]  /*05b0*/  @!P2 ISETP.GE.U32.AND P3, PT, R23, R18, PT ;  /* 0x000000121700a20c */ /* 0x000fe40003f66070 */
[----:B------:R-:W-:Y:S02]  /*05c0*/  @!P0 LOP3.LUT R24, R3, 0x7ff00000, RZ, 0xc0, !PT ;  /* 0x7ff0000003188812 */ /* 0x000fe400078ec0ff */
[----:B------:R-:W-:-:S04]  /*05d0*/  @!P2 SEL R19, R15, 0x63400000, !P3 ;  /* 0x634000000f13a807 */ /* 0x000fc80005800000 */
[----:B------:R-:W-:-:S04]  /*05e0*/  @!P2 LOP3.LUT R20, R19, 0x80000000, R9, 0xf8, !PT ;  /* 0x800000001314a812 */ /* 0x000fc800078ef809 */
[----:B------:R-:W-:Y:S01]  /*05f0*/  @!P2 LOP3.LUT R21, R20, 0x100000, RZ, 0xfc, !PT ;  /* 0x001000001415a812 */ /* 0x000fe200078efcff */
[----:B------:R-:W-:Y:S01]  /*0600*/  @!P2 IMAD.MOV.U32 R20, RZ, RZ, RZ ;  /* 0x000000ffff14a224 */ /* 0x000fe200078e00ff */
        /* <DEDUP_REMOVED lines=18> */
[----:B------:R-:W-:Y:S01]  /*0730*/  LOP3.LUT R16, R7, 0x7ff00000, RZ, 0xc0, !PT ;  /* 0x7ff0000007107812 */ /* 0x000fe200078ec0ff */
[----:B------:R-:W-:-:S03]  /*0740*/  IMAD.MOV.U32 R18, RZ, RZ, RZ ;  /* 0x000000ffff127224 */ /* 0x000fc600078e00ff */
[CC--:B------:R-:W-:Y:S02]  /*0750*/  VIADDMNMX R8, R23.reuse, -R16.reuse, 0xb9600000, !PT ;  /* 0xb960000017087446 */ /* 0x0c0fe40007800910 */
[----:B------:R-:W-:Y:S02]  /*0760*/  ISETP.GE.U32.AND P0, PT, R23, R16, PT ;  /* 0x000000101700720c */ /* 0x000fe40003f06070 */
[----:B------:R-:W-:Y:S02]  /*0770*/  VIMNMX R8, PT, PT, R8, 0x46a00000, PT ;  /* 0x46a0000008087848 */ /* 0x000fe40003fe0100 */
[----:B------:R-:W-:-:S05]  /*0780*/  SEL R15, R15, 0x63400000, !P0 ;  /* 0x634000000f0f7807 */ /* 0x000fca0004000000 */
[----:B------:R-:W-:-:S04]  /*0790*/  IMAD.IADD R8, R8, 0x1, -R15 ;  /* 0x0000000108087824 */ /* 0x000fc800078e0a0f */
        /* <DEDUP_REMOVED lines=12> */
[----:B------:R-:W-:-:S06]  /*0860*/  IMAD.MOV.U32 R2, RZ, RZ, RZ ;  /* 0x000000ffff027224 */ /* 0x000fcc00078e00ff */
[----:B------:R-:W-:-:S03]  /*0870*/  DFMA R2, R16, -R2, R20 ;  /* 0x800000021002722b */ /* 0x000fc60000000014 */
[----:B------:R-:W-:-:S03]  /*0880*/  LOP3.LUT R7, R19, R7, RZ, 0x3c, !PT ;  /* 0x0000000713077212 */ /* 0x000fc600078e3cff */
[----:B------:R-:W-:-:S04]  /*0890*/  IADD3 R2, PT, PT, -R8, -0x43300000, RZ ;  /* 0xbcd0000008027810 */ /* 0x000fc80007ffe1ff */
[----:B------:R-:W-:-:S04]  /*08a0*/  FSETP.NEU.AND P0, PT, |R3|, R2, PT ;  /* 0x000000020300720b */ /* 0x000fc80003f0d200 */
[----:B------:R-:W-:Y:S02]  /*08b0*/  FSEL R16, R18, R16, !P0 ;  /* 0x0000001012107208 */ /* 0x000fe40004000000 */
[----:B------:R-:W-:Y:S01]  /*08c0*/  FSEL R17, R7, R17, !P0 ;  /* 0x0000001107117208 */ /* 0x000fe20004000000 */
[----:B------:R-:W-:Y:S06]  /*08d0*/  BRA `(.L_x_100) ;  /* 0x0000000000547947 */ /* 0x000fec0003800000 */
.L_x_99:
        /* <DEDUP_REMOVED lines=16> */
.L_x_102:
[----:B------:R-:W-:Y:S01]  /*09e0*/  LOP3.LUT R17, R7, 0x80000, RZ, 0xfc, !PT ;  /* 0x0008000007117812 */ /* 0x000fe200078efcff */
[----:B------:R-:W-:Y:S01]  /*09f0*/  IMAD.MOV.U32 R16, RZ, RZ, R6 ;  /* 0x000000ffff107224 */ /* 0x000fe200078e0006 */
[----:B------:R-:W-:Y:S06]  /*0a00*/  BRA `(.L_x_100) ;  /* 0x0000000000087947 */ /* 0x000fec0003800000 */
.L_x_101:
[----:B------:R-:W-:Y:S01]  /*0a10*/  LOP3.LUT R17, R9, 0x80000, RZ, 0xfc, !PT ;  /* 0x0008000009117812 */ /* 0x000fe200078efcff */
[----:B------:R-:W-:-:S07]  /*0a20*/  IMAD.MOV.U32 R16, RZ, RZ, R8 ;  /* 0x000000ffff107224 */ /* 0x000fce00078e0008 */
.L_x_100:
[----:B------:R-:W-:Y:S05]  /*0a30*/  BSYNC.RECONVERGENT B3 ;  /* 0x0000000000037941 */ /* 0x000fea0003800200 */
.L_x_98:
[----:B------:R-:W-:Y:S02]  /*0a40*/  IMAD.MOV.U32 R23, RZ, RZ, 0x0 ;  /* 0x00000000ff177424 */ /* 0x000fe400078e00ff */
[----:B------:R-:W-:Y:S02]  /*0a50*/  IMAD.MOV.U32 R2, RZ, RZ, R16 ;  /* 0x000000ffff027224 */ /* 0x000fe400078e0010 */
[----:B------:R-:W-:Y:S01]  /*0a60*/  IMAD.MOV.U32 R3, RZ, RZ, R17 ;  /* 0x000000ffff037224 */ /* 0x000fe200078e0011 */
[----:B------:R-:W-:Y:S06]  /*0a70*/  RET.REL.NODEC R22 `(_Z26apply_correction_chain_f64PdPKdPKiS3_S3_S_ii) ;  /* 0xfffffff416607950 */ /* 0x000fec0003c3ffff */
.L_x_103:
        /* <DEDUP_REMOVED lines=16> */
.L_x_283:


//--------------------- .text._Z32apply_deep_recursion_penalty_f64PKdPdi --------------------------
	.section	.text._Z32apply_deep_recursion_penalty_f64PKdPdi,"ax",@progbits
	.align	128
        .global         _Z32apply_deep_recursion_penalty_f64PKdPdi
        .type           _Z32apply_deep_recursion_penalty_f64PKdPdi,@function
        .size           _Z32apply_deep_recursion_penalty_f64PKdPdi,(.L_x_291 - _Z32apply_deep_recursion_penalty_f64PKdPdi)
        .other          _Z32apply_deep_recursion_penalty_f64PKdPdi,@"STO_CUDA_ENTRY STV_DEFAULT"
_Z32apply_deep_recursion_penalty_f64PKdPdi:
.text._Z32apply_deep_recursion_penalty_f64PKdPdi:
        /* <DEDUP_REMOVED lines=11> */
[----:B0-----:R-:W-:-:S06]  /*00b0*/  IMAD.WIDE R2, R9, 0x8, R2 ;  /* 0x0000000809027825 */ /* 0x001fcc00078e0202 */
[----:B-1----:R-:W3:Y:S01]  /*00c0*/  LDG.E.64.CONSTANT R2, desc[UR4][R2.64] ;  /* 0x0000000402027981 */ /* 0x002ee2000c1e9b00 */
[----:B------:R-:W-:Y:S01]  /*00d0*/  UMOV UR6, 0x2299de8a ;  /* 0x2299de8a00067882 */ /* 0x000fe20000000000 */
[----:B------:R-:W-:Y:S01]  /*00e0*/  UMOV UR7, 0x3fecac30 ;  /* 0x3fecac3000077882 */ /* 0x000fe20000000000 */
[----:B--2---:R-:W-:Y:S01]  /*00f0*/  IMAD.WIDE R6, R9, 0x8, R6 ;  /* 0x0000000809067825 */ /* 0x004fe200078e0206 */
[----:B---3--:R-:W-:-:S07]  /*0100*/  DMUL R4, R2, UR6 ;  /* 0x0000000602047c28 */ /* 0x008fce0008000000 */
[----:B------:R-:W-:Y:S01]  /*0110*/  STG.E.64 desc[UR4][R6.64], R4 ;  /* 0x0000000406007986 */ /* 0x000fe2000c101b04 */
[----:B------:R-:W-:Y:S05]  /*0120*/  EXIT ;  /* 0x000000000000794d */ /* 0x000fea0003800000 */
.L_x_104:
        /* <DEDUP_REMOVED lines=13> */
.L_x_291:


//--------------------- .text._Z26apply_base_suppression_f64PKdPdi --------------------------
	.section	.text._Z26apply_base_suppression_f64PKdPdi,"ax",@progbits
	.align	128
        .global         _Z26apply_base_suppression_f64PKdPdi
        .type           _Z26apply_base_suppression_f64PKdPdi,@function
        .size           _Z26apply_base_suppression_f64PKdPdi,(.L_x_292 - _Z26apply_base_suppression_f64PKdPdi)
        .other          _Z26apply_base_suppression_f64PKdPdi,@"STO_CUDA_ENTRY STV_DEFAULT"
_Z26apply_base_suppression_f64PKdPdi:
.text._Z26apply_base_suppression_f64PKdPdi:
        /* <DEDUP_REMOVED lines=19> */
.L_x_105:
        /* <DEDUP_REMOVED lines=13> */
.L_x_292:


//--------------------- .text._Z29apply_fixed_point_penalty_f64PKdPdi --------------------------
	.section	.text._Z29apply_fixed_point_penalty_f64PKdPdi,"ax",@progbits
	.align	128
        .global         _Z29apply_fixed_point_penalty_f64PKdPdi
        .type           _Z29apply_fixed_point_penalty_f64PKdPdi,@function
        .size           _Z29apply_fixed_point_penalty_f64PKdPdi,(.L_x_293 - _Z29apply_fixed_point_penalty_f64PKdPdi)
        .other          _Z29apply_fixed_point_penalty_f64PKdPdi,@"STO_CUDA_ENTRY STV_DEFAULT"
_Z29apply_fixed_point_penalty_f64PKdPdi:
.text._Z29apply_fixed_point_penalty_f64PKdPdi:
        /* <DEDUP_REMOVED lines=19> */
.L_x_106:
        /* <DEDUP_REMOVED lines=13> */
.L_x_293:


//--------------------- .text._Z24apply_double_inverse_f64PKdPdi --------------------------
	.section	.text._Z24apply_double_inverse_f64PKdPdi,"ax",@progbits
	.align	128
        .global         _Z24apply_double_inverse_f64PKdPdi
        .type           _Z24apply_double_inverse_f64PKdPdi,@function
        .size           _Z24apply_double_inverse_f64PKdPdi,(.L_x_294 - _Z24apply_double_inverse_f64PKdPdi)
        .other          _Z24apply_double_inverse_f64PKdPdi,@"STO_CUDA_ENTRY STV_DEFAULT"
_Z24apply_double_inverse_f64PKdPdi:
.text._Z24apply_double_inverse_f64PKdPdi:
        /* <DEDUP_REMOVED lines=19> */
.L_x_107:
        /* <DEDUP_REMOVED lines=13> */
.L_x_294:


//--------------------- .text._Z27apply_recursion_penalty_f64PKdPdi --------------------------
	.section	.text._Z27apply_recursion_penalty_f64PKdPdi,"ax",@progbits
	.align	128
        .global         _Z27apply_recursion_penalty_f64PKdPdi
        .type           _Z27apply_recursion_penalty_f64PKdPdi,@function
        .size           _Z27apply_recursion_penalty_f64PKdPdi,(.L_x_295 - _Z27apply_recursion_penalty_f64PKdPdi)
        .other          _Z27apply_recursion_penalty_f64PKdPdi,@"STO_CUDA_ENTRY STV_DEFAULT"
_Z27apply_recursion_penalty_f64PKdPdi:
.text._Z27apply_recursion_penalty_f64PKdPdi:
        /* <DEDUP_REMOVED lines=19> */
.L_x_108:
        /* <DEDUP_REMOVED lines=13> */
.L_x_295:


//--------------------- .text._Z29apply_winding_instability_f64PKdPdi --------------------------
	.section	.text._Z29apply_winding_instability_f64PKdPdi,"ax",@progbits
	.align	128
        .global         _Z29apply_winding_instability_f64PKdPdi
        .type           _Z29apply_winding_instability_f64PKdPdi,@function
        .size           _Z29apply_winding_instability_f64PKdPdi,(.L_x_296 - _Z29apply_winding_instability_f64PKdPdi)
        .other          _Z29apply_winding_instability_f64PKdPdi,@"STO_CUDA_ENTRY STV_DEFAULT"
_Z29apply_winding_instability_f64PKdPdi:
.text._Z29apply_winding_instability_f64PKdPdi:
        /* <DEDUP_REMOVED lines=19> */
.L_x_109:
        /* <DEDUP_REMOVED lines=13> */
.L_x_296:


//--------------------- .text._Z28apply_special_correction_f64PKdPKiPdi --------------------------
	.section	.text._Z28apply_special_correction_f64PKdPKiPdi,"ax",@progbits
	.align	128
        .global         _Z28apply_special_correction_f64PKdPKiPdi
        .type           _Z28apply_special_correction_f64PKdPKiPdi,@function
        .size           _Z28apply_special_correction_f64PKdPKiPdi,(.L_x_297 - _Z28apply_special_correction_f64PKdPKiPdi)
        .other          _Z28apply_special_correction_f64PKdPKiPdi,@"STO_CUDA_ENTRY STV_DEFAULT"
_Z28apply_special_correction_f64PKdPKiPdi:
.text._Z28apply_special_correction_f64PKdPKiPdi:
        /* <DEDUP_REMOVED lines=12> */
[----:B-1----:R-:W3:Y:S01]  /*00c0*/  LDG.E.CONSTANT R4, desc[UR4][R4.64] ;  /* 0x0000000404047981 */ /* 0x002ee2000c1e9900 */
[----:B--2---:R-:W-:-:S06]  /*00d0*/  IMAD.WIDE R2, R0, 0x8, R2 ;  /* 0x0000000800027825 */ /* 0x004fcc00078e0202 */
[----:B------:R-:W5:Y:S01]  /*00e0*/  LDG.E.64.CONSTANT R2, desc[UR4][R2.64] ;  /* 0x0000000402027981 */ /* 0x000f62000c1e9b00 */
[----:B------:R-:W-:Y:S01]  /*00f0*/  BSSY.RECONVERGENT B0, `(.L_x_110) ;  /* 0x0000190000007945 */ /* 0x000fe20003800200 */
[----:B---3--:R-:W-:-:S13]  /*0100*/  ISETP.GT.AND P0, PT, R4, 0x1d, PT ;  /* 0x0000001d0400780c */ /* 0x008fda0003f04270 */
[----:B------:R-:W-:Y:S05]  /*0110*/  @P0 BRA `(.L_x_111) ;  /* 0x0000000c00180947 */ /* 0x000fea0003800000 */
[----:B------:R-:W-:-:S13]  /*0120*/  ISETP.GT.AND P0, PT, R4, 0xe, PT ;  /* 0x0000000e0400780c */ /* 0x000fda0003f04270 */
[----:B------:R-:W-:Y:S05]  /*0130*/  @P0 BRA `(.L_x_112) ;  /* 0x0000000400840947 */ /* 0x000fea0003800000 */
[----:B------:R-:W-:-:S13]  /*0140*/  ISETP.GT.AND P0, PT, R4, 0x6, PT ;  /* 0x000000060400780c */ /* 0x000fda0003f04270 */
[----:B------:R-:W-:Y:S05]  /*0150*/  @P0 BRA `(.L_x_113) ;  /* 0x0000000000a40947 */ /* 0x000fea0003800000 */
[----:B------:R-:W-:-:S13]  /*0160*/  ISETP.GT.AND P0, PT, R4, 0x2, PT ;  /* 0x000000020400780c */ /* 0x000fda0003f04270 */
[----:B------:R-:W-:Y:S05]  /*0170*/  @P0 BRA `(.L_x_114) ;  /* 0x0000000000340947 */ /* 0x000fea0003800000 */
[----:B------:R-:W-:Y:S01]  /*0180*/  VIMNMX.U32 R4, PT, PT, R4, 0x3, PT ;  /* 0x0000000304047848 */ /* 0x000fe20003fe0000 */
[----:B------:R-:W-:-:S04]  /*0190*/  IMAD.MOV.U32 R5, RZ, RZ, 0x3ff0b58f ;  /* 0x3ff0b58fff057424 */ /* 0x000fc800078e00ff */
[----:B------:R-:W-:Y:S02]  /*01a0*/  IMAD.SHL.U32 R8, R4, 0x4, RZ ;  /* 0x0000000404087824 */ /* 0x000fe400078e00ff */
[----:B------:R-:W-:Y:S02]  /*01b0*/  IMAD.MOV.U32 R4, RZ, RZ, 0x78dfc709 ;  /* 0x78dfc709ff047424 */ /* 0x000fe400078e00ff */
[----:B------:R-:W0:Y:S02]  /*01c0*/  LDC R6, c[0x2][R8] ;  /* 0x0080000008067b82 */ /* 0x000e240000000800 */
[----:B0-----:R-:W-:-:S04]  /*01d0*/  SHF.R.S32.HI R7, RZ, 0x1f, R6 ;  /* 0x0000001fff077819 */ /* 0x001fc80000011406 */
.L_x_169:
[----:B------:R-:W-:Y:S05]  /*01e0*/  BRX R6 -0x1f0                                                           (*"BRANCH_TARGETS .L_x_115,.L_x_171,.L_x_172,.L_x_173"*) ;  /* 0xfffffffc06847949 */ /* 0x000fea000383ffff */
.L_x_172:
[----:B------:R-:W-:Y:S02]  /*01f0*/  HFMA2 R4, -RZ, RZ, 360.25, 0.880859375 ;  /* 0x5da13b0cff047431 */ /* 0x000fe400000001ff */
[----:B------:R-:W-:Y:S01]  /*0200*/  IMAD.MOV.U32 R5, RZ, RZ, 0x3ff125c5 ;  /* 0x3ff125c5ff057424 */ /* 0x000fe200078e00ff */
[----:B------:R-:W-:Y:S06]  /*0210*/  BRA `(.L_x_115) ;  /* 0x0000001400f47947 */ /* 0x000fec0003800000 */
.L_x_171:
[----:B------:R-:W-:Y:S02]  /*0220*/  IMAD.MOV.U32 R4, RZ, RZ, 0xe4071ed ;  /* 0x0e4071edff047424 */ /* 0x000fe400078e00ff */
[----:B------:R-:W-:Y:S01]  /*0230*/  IMAD.MOV.U32 R5, RZ, RZ, 0x3fee94e1 ;  /* 0x3fee94e1ff057424 */ /* 0x000fe200078e00ff */
[----:B------:R-:W-:Y:S06]  /*0240*/  BRA `(.L_x_115) ;  /* 0x0000001400e87947 */ /* 0x000fec0003800000 */
.L_x_114:
[----:B------:R-:W-:-:S13]  /*0250*/  ISETP.GT.AND P0, PT, R4, 0x4, PT ;  /* 0x000000040400780c */ /* 0x000fda0003f04270 */
[----:B------:R-:W-:Y:S05]  /*0260*/  @P0 BRA `(.L_x_116) ;  /* 0x0000000000300947 */ /* 0x000fea0003800000 */
[----:B------:R-:W-:-:S04]  /*0270*/  MOV R5, 0xfffffffd ;  /* 0xfffffffd00057802 */ /* 0x000fc80000000f00 */
[----:B------:R-:W-:-:S05]  /*0280*/  VIADDMNMX.U32 R4, R4, R5, 0x2, PT ;  /* 0x0000000204047446 */ /* 0x000fca0003800005 */
[----:B------:R-:W-:-:S04]  /*0290*/  IMAD.SHL.U32 R6, R4, 0x4, RZ ;  /* 0x0000000404067824 */ /* 0x000fc800078e00ff */
[----:B------:R-:W0:Y:S02]  /*02a0*/  LDC R4, c[0x2][R6+0x10] ;  /* 0x0080040006047b82 */ /* 0x000e240000000800 */
[----:B0-----:R-:W-:-:S04]  /*02b0*/  SHF.R.S32.HI R5, RZ, 0x1f, R4 ;  /* 0x0000001fff057819 */ /* 0x001fc80000011404 */
.L_x_174:
[----:B------:R-:W-:Y:S05]  /*02c0*/  BRX R4 -0x2d0                                                           (*"BRANCH_TARGETS .L_x_175,.L_x_176,.L_x_173"*) ;  /* 0xfffffffc044c7949 */ /* 0x000fea000383ffff */
.L_x_176:
[----:B------:R-:W-:Y:S02]  /*02d0*/  IMAD.MOV.U32 R4, RZ, RZ, -0x297efdea ;  /* 0xd6810216ff047424 */ /* 0x000fe400078e00ff */
[----:B------:R-:W-:Y:S01]  /*02e0*/  IMAD.MOV.U32 R5, RZ, RZ, 0x3ff1db54 ;  /* 0x3ff1db54ff057424 */ /* 0x000fe200078e00ff */
[----:B------:R-:W-:Y:S06]  /*02f0*/  BRA `(.L_x_115) ;  /* 0x0000001400bc7947 */ /* 0x000fec0003800000 */
.L_x_175:
[----:B------:R-:W-:Y:S02]  /*0300*/  HFMA2 R4, -RZ, RZ, 4.73828125, -0.00018024444580078125 ;  /* 0x44bd89e8ff047431 */ /* 0x000fe400000001ff */
[----:B------:R-:W-:Y:S01]  /*0310*/  IMAD.MOV.U32 R5, RZ, RZ, 0x3fedb475 ;  /* 0x3fedb475ff057424 */ /* 0x000fe200078e00ff */
[----:B------:R-:W-:Y:S06]  /*0320*/  BRA `(.L_x_115) ;  /* 0x0000001400b07947 */ /* 0x000fec0003800000 */
.L_x_116:
[----:B------:R-:W-:-:S05]  /*0330*/  IMAD.MOV.U32 R5, RZ, RZ, -0x5 ;  /* 0xfffffffbff057424 */ /* 0x000fca00078e00ff */
[----:B------:R-:W-:-:S05]  /*0340*/  VIADDMNMX.U32 R4, R4, R5, 0x2, PT ;  /* 0x0000000204047446 */ /* 0x000fca0003800005 */
[----:B------:R-:W-:-:S04]  /*0350*/  IMAD.SHL.U32 R6, R4, 0x4, RZ ;  /* 0x0000000404067824 */ /* 0x000fc800078e00ff */
[----:B------:R-:W0:Y:S02]  /*0360*/  LDC R4, c[0x2][R6+0x1c] ;  /* 0x0080070006047b82 */ /* 0x000e240000000800 */
[----:B0-----:R-:W-:-:S04]  /*0370*/  SHF.R.S32.HI R5, RZ, 0x1f, R4 ;  /* 0x0000001fff057819 */ /* 0x001fc80000011404 */
.L_x_178:
[----:B------:R-:W-:Y:S05]  /*0380*/  BRX R4 -0x390                                                           (*"BRANCH_TARGETS .L_x_179,.L_x_180,.L_x_173"*) ;  /* 0xfffffffc041c7949 */ /* 0x000fea000383ffff */
.L_x_180:
[----:B------:R-:W-:Y:S02]  /*0390*/  HFMA2 R4, -RZ, RZ, 0.25830078125, 1.283203125 ;  /* 0x34223d22ff047431 */ /* 0x000fe400000001ff */
[----:B------:R-:W-:Y:S01]  /*03a0*/  IMAD.MOV.U32 R5, RZ, RZ, 0x3ff3011a ;  /* 0x3ff3011aff057424 */ /* 0x000fe200078e00ff */
[----:B------:R-:W-:Y:S06]  /*03b0*/  BRA `(.L_x_115) ;  /* 0x00000014008c7947 */ /* 0x000fec0003800000 */
.L_x_179:
[----:B------:R-:W-:Y:S02]  /*03c0*/  IMAD.MOV.U32 R4, RZ, RZ, 0x52fdfbd5 ;  /* 0x52fdfbd5ff047424 */ /* 0x000fe400078e00ff */
[----:B------:R-:W-:Y:S01]  /*03d0*/  IMAD.MOV.U32 R5, RZ, RZ, 0x3fec4956 ;  /* 0x3fec4956ff057424 */ /* 0x000fe200078e00ff */
[----:B------:R-:W-:Y:S06]  /*03e0*/  BRA `(.L_x_115) ;  /* 0x0000001400807947 */ /* 0x000fec0003800000 */
.L_x_113:
[----:B------:R-:W-:-:S13]  /*03f0*/  ISETP.GT.AND P0, PT, R4, 0xa, PT ;  /* 0x0000000a0400780c */ /* 0x000fda0003f04270 */
[----:B------:R-:W-:Y:S05]  /*0400*/  @P0 BRA `(.L_x_117) ;  /* 0x0000000000680947 */ /* 0x000fea0003800000 */
[----:B------:R-:W-:-:S13]  /*0410*/  ISETP.GT.AND P0, PT, R4, 0x8, PT ;  /* 0x000000080400780c */ /* 0x000fda0003f04270 */
[----:B------:R-:W-:Y:S05]  /*0420*/  @P0 BRA `(.L_x_118) ;  /* 0x0000000000300947 */ /* 0x000fea0003800000 */
[----:B------:R-:W-:-:S04]  /*0430*/  MOV R5, 0xfffffff9 ;  /* 0xfffffff900057802 */ /* 0x000fc80000000f00 */
[----:B------:R-:W-:-:S05]  /*0440*/  VIADDMNMX.U32 R4, R4, R5, 0x2, PT ;  /* 0x0000000204047446 */ /* 0x000fca0003800005 */
[----:B------:R-:W-:-:S04]  /*0450*/  IMAD.SHL.U32 R6, R4, 0x4, RZ ;  /* 0x0000000404067824 */ /* 0x000fc800078e00ff */
[----:B------:R-:W0:Y:S02]  /*0460*/  LDC R4, c[0x2][R6+0x28] ;  /* 0x00800a0006047b82 */ /* 0x000e240000000800 */
[----:B0-----:R-:W-:-:S04]  /*0470*/  SHF.R.S32.HI R5, RZ, 0x1f, R4 ;  /* 0x0000001fff057819 */ /* 0x001fc80000011404 */
.L_x_182:
[----:B------:R-:W-:Y:S05]  /*0480*/  BRX R4 -0x490                                                           (*"BRANCH_TARGETS .L_x_183,.L_x_184,.L_x_173"*) ;  /* 0xfffffff804dc7949 */ /* 0x000fea000383ffff */
.L_x_184:
[----:B------:R-:W-:Y:S02]  /*0490*/  IMAD.MOV.U32 R4, RZ, RZ, 0xaa33f37 ;  /* 0x0aa33f37ff047424 */ /* 0x000fe400078e00ff */
[----:B------:R-:W-:Y:S01]  /*04a0*/  IMAD.MOV.U32 R5, RZ, RZ, 0x3ff4dc6f ;  /* 0x3ff4dc6fff057424 */ /* 0x000fe200078e00ff */
[----:B------:R-:W-:Y:S06]  /*04b0*/  BRA `(.L_x_115) ;  /* 0x00000014004c7947 */ /* 0x000fec0003800000 */
.L_x_183:
[----:B------:R-:W-:Y:S02]  /*04c0*/  HFMA2 R4, -RZ, RZ, -0.00188732147216796875, -8.74996185302734375e-05 ;  /* 0x97bb85bcff047431 */ /* 0x000fe400000001ff */
[----:B------:R-:W-:Y:S01]  /*04d0*/  IMAD.MOV.U32 R5, RZ, RZ, 0x3fe9fdcb ;  /* 0x3fe9fdcbff057424 */ /* 0x000fe200078e00ff */
[----:B------:R-:W-:Y:S06]  /*04e0*/  BRA `(.L_x_115) ;  /* 0x0000001400407947 */ /* 0x000fec0003800000 */
.L_x_118:
[----:B------:R-:W-:-:S05]  /*04f0*/  IMAD.MOV.U32 R5, RZ, RZ, -0x9 ;  /* 0xfffffff7ff057424 */ /* 0x000fca00078e00ff */
[----:B------:R-:W-:-:S05]  /*0500*/  VIADDMNMX.U32 R4, R4, R5, 0x2, PT ;  /* 0x0000000204047446 */ /* 0x000fca0003800005 */
[----:B------:R-:W-:-:S04]  /*0510*/  IMAD.SHL.U32 R6, R4, 0x4, RZ ;  /* 0x0000000404067824 */ /* 0x000fc800078e00ff */
[----:B------:R-:W0:Y:S02]  /*0520*/  LDC R4, c[0x2][R6+0x34] ;  /* 0x00800d0006047b82 */ /* 0x000e240000000800 */
[----:B0-----:R-:W-:-:S04]  /*0530*/  SHF.R.S32.HI R5, RZ, 0x1f, R4 ;  /* 0x0000001fff057819 */ /* 0x001fc80000011404 */
.L_x_186:
[----:B------:R-:W-:Y:S05]  /*0540*/  BRX R4 -0x550                                                           (*"BRANCH_TARGETS .L_x_187,.L_x_188,.L_x_173"*) ;  /* 0xfffffff804ac7949 */ /* 0x000fea000383ffff */
.L_x_188:
[----:B------:R-:W-:Y:S02]  /*0550*/  HFMA2 R4, -RZ, RZ, -14784, 0.0045166015625 ;  /* 0xf3381ca0ff047431 */ /* 0x000fe400000001ff */
[----:B------:R-:W-:Y:S01]  /*0560*/  IMAD.MOV.U32 R5, RZ, RZ, 0x3ff00312 ;  /* 0x3ff00312ff057424 */ /* 0x000fe200078e00ff */
[----:B------:R-:W-:Y:S06]  /*0570*/  BRA `(.L_x_115) ;  /* 0x00000014001c7947 */ /* 0x000fec0003800000 */
.L_x_187:
[----:B------:R-:W-:Y:S02]  /*0580*/  IMAD.MOV.U32 R4, RZ, RZ, -0x15467e6e ;  /* 0xeab98192ff047424 */ /* 0x000fe400078e00ff */
[----:B------:R-:W-:Y:S01]  /*0590*/  IMAD.MOV.U32 R5, RZ, RZ, 0x3fe64721 ;  /* 0x3fe64721ff057424 */ /* 0x000fe200078e00ff */
[----:B------:R-:W-:Y:S06]  /*05a0*/  BRA `(.L_x_115) ;  /* 0x0000001400107947 */ /* 0x000fec0003800000 */
.L_x_117:
[----:B------:R-:W-:-:S13]  /*05b0*/  ISETP.GT.AND P0, PT, R4, 0xc, PT ;  /* 0x0000000c0400780c */ /* 0x000fda0003f04270 */
[----:B------:R-:W-:Y:S05]  /*05c0*/  @P0 BRA `(.L_x_119) ;  /* 0x0000000000300947 */ /* 0x000fea0003800000 */
[----:B------:R-:W-:-:S04]  /*05d0*/  MOV R5, 0xfffffff5 ;  /* 0xfffffff500057802 */ /* 0x000fc80000000f00 */
[----:B------:R-:W-:-:S05]  /*05e0*/  VIADDMNMX.U32 R4, R4, R5, 0x2, PT ;  /* 0x0000000204047446 */ /* 0x000fca0003800005 */
[----:B------:R-:W-:-:S04]  /*05f0*/  IMAD.SHL.U32 R6, R4, 0x4, RZ ;  /* 0x0000000404067824 */ /* 0x000fc800078e00ff */
[----:B------:R-:W0:Y:S02]  /*0600*/  LDC R4, c[0x2][R6+0x40] ;  /* 0x0080100006047b82 */ /* 0x000e240000000800 */
[----:B0-----:R-:W-:-:S04]  /*0610*/  SHF.R.S32.HI R5, RZ, 0x1f, R4 ;  /* 0x0000001fff057819 */ /* 0x001fc80000011404 */
.L_x_190:
[----:B------:R-:W-:Y:S05]  /*0620*/  BRX R4 -0x630                                                           (*"BRANCH_TARGETS .L_x_191,.L_x_192,.L_x_173"*) ;  /* 0xfffffff804747949 */ /* 0x000fea000383ffff */
.L_x_192:
[----:B------:R-:W-:Y:S02]  /*0630*/  IMAD.MOV.U32 R4, RZ, RZ, 0x5ca511e8 ;  /* 0x5ca511e8ff047424 */ /* 0x000fe400078e00ff */
[----:B------:R-:W-:Y:S01]  /*0640*/  IMAD.MOV.U32 R5, RZ, RZ, 0x3ff001e6 ;  /* 0x3ff001e6ff057424 */ /* 0x000fe200078e00ff */
[----:B------:R-:W-:Y:S06]  /*0650*/  BRA `(.L_x_115) ;  /* 0x0000001000e47947 */ /* 0x000fec0003800000 */
.L_x_191:
[----:B------:R-:W-:Y:S02]  /*0660*/  HFMA2 R4, -RZ, RZ, 0.0027141571044921875, -6.74609375 ;  /* 0x198fc6bfff047431 */ /* 0x000fe400000001ff */
[----:B------:R-:W-:Y:S01]  /*0670*/  IMAD.MOV.U32 R5, RZ, RZ, 0x3feff9da ;  /* 0x3feff9daff057424 */ /* 0x000fe200078e00ff */
[----:B------:R-:W-:Y:S06]  /*0680*/  BRA `(.L_x_115) ;  /* 0x0000001000d87947 */ /* 0x000fec0003800000 */
.L_x_119:
[----:B------:R-:W-:-:S05]  /*0690*/  IMAD.MOV.U32 R5, RZ, RZ, -0xd ;  /* 0xfffffff3ff057424 */ /* 0x000fca00078e00ff */
[----:B------:R-:W-:-:S05]  /*06a0*/  VIADDMNMX.U32 R4, R4, R5, 0x2, PT ;  /* 0x0000000204047446 */ /* 0x000fca0003800005 */
[----:B------:R-:W-:-:S04]  /*06b0*/  IMAD.SHL.U32 R6, R4, 0x4, RZ ;  /* 0x0000000404067824 */ /* 0x000fc800078e00ff */
[----:B------:R-:W0:Y:S02]  /*06c0*/  LDC R4, c[0x2][R6+0x4c] ;  /* 0x0080130006047b82 */ /* 0x000e240000000800 */
[----:B0-----:R-:W-:-:S04]  /*06d0*/  SHF.R.S32.HI R5, RZ, 0x1f, R4 ;  /* 0x0000001fff057819 */ /* 0x001fc80000011404 */
.L_x_194:
[----:B------:R-:W-:Y:S05]  /*06e0*/  BRX R4 -0x6f0                                                           (*"BRANCH_TARGETS .L_x_195,.L_x_196,.L_x_173"*) ;  /* 0xfffffff804447949 */ /* 0x000fea000383ffff */
.L_x_196:
[----:B------:R-:W-:Y:S02]  /*06f0*/  HFMA2 R4, -RZ, RZ, -0.00160503387451171875, 0.00020515918731689453125 ;  /* 0x96930ab9ff047431 */ /* 0x000fe400000001ff */
[----:B------:R-:W-:Y:S01]  /*0700*/  IMAD.MOV.U32 R5, RZ, RZ, 0x3ff0012c ;  /* 0x3ff0012cff057424 */ /* 0x000fe200078e00ff */
[----:B------:R-:W-:Y:S06]  /*0710*/  BRA `(.L_x_115) ;  /* 0x0000001000b47947 */ /* 0x000fec0003800000 */
.L_x_195:
[----:B------:R-:W-:Y:S02]  /*0720*/  IMAD.MOV.U32 R4, RZ, RZ, 0x46b5dc31 ;  /* 0x46b5dc31ff047424 */ /* 0x000fe400078e00ff */
[----:B------:R-:W-:Y:S01]  /*0730*/  IMAD.MOV.U32 R5, RZ, RZ, 0x3feffc33 ;  /* 0x3feffc33ff057424 */ /* 0x000fe200078e00ff */
[----:B------:R-:W-:Y:S06]  /*0740*/  BRA `(.L_x_115) ;  /* 0x0000001000a87947 */ /* 0x000fec0003800000 */
.L_x_112:
        /* <DEDUP_REMOVED lines=9> */
.L_x_198:
[----:B------:R-:W-:Y:S05]  /*07e0*/  BRX R4 -0x7f0                                                           (*"BRANCH_TARGETS .L_x_199,.L_x_200,.L_x_201,.L_x_173"*) ;  /* 0xfffffff804047949 */ /* 0x000fea000383ffff */
.L_x_201:
[----:B------:R-:W-:Y:S02]  /*07f0*/  IMAD.MOV.U32 R4, RZ, RZ, -0x6cfa2ff5 ;  /* 0x9305d00bff047424 */ /* 0x000fe400078e00ff */
[----:B------:R-:W-:Y:S01]  /*0800*/  IMAD.MOV.U32 R5, RZ, RZ, 0x3ff1c0d7 ;  /* 0x3ff1c0d7ff057424 */ /* 0x000fe200078e00ff */
[----:B------:R-:W-:Y:S06]  /*0810*/  BRA `(.L_x_115) ;  /* 0x0000001000747947 */ /* 0x000fec0003800000 */
.L_x_200:
[----:B------:R-:W-:Y:S02]  /*0820*/  HFMA2 R4, -RZ, RZ, 31.453125, 0.10205078125 ;  /* 0x4fdd2e88ff047431 */ /* 0x000fe400000001ff */
[----:B------:R-:W-:Y:S01]  /*0830*/  IMAD.MOV.U32 R5, RZ, RZ, 0x3ff004f9 ;  /* 0x3ff004f9ff057424 */ /* 0x000fe200078e00ff */
[----:B------:R-:W-:Y:S06]  /*0840*/  BRA `(.L_x_115) ;  /* 0x0000001000687947 */ /* 0x000fec0003800000 */
.L_x_199:
[----:B------:R-:W-:Y:S02]  /*0850*/  IMAD.MOV.U32 R4, RZ, RZ, -0x2d261571 ;  /* 0xd2d9ea8fff047424 */ /* 0x000fe400078e00ff */
[----:B------:R-:W-:Y:S01]  /*0860*/  IMAD.MOV.U32 R5, RZ, RZ, 0x3feffda6 ;  /* 0x3feffda6ff057424 */ /* 0x000fe200078e00ff */
[----:B------:R-:W-:Y:S06]  /*0870*/  BRA `(.L_x_115) ;  /* 0x00000010005c7947 */ /* 0x000fec0003800000 */
.L_x_121:
[----:B------:R-:W-:-:S13]  /*0880*/  ISETP.GT.AND P0, PT, R4, 0x13, PT ;  /* 0x000000130400780c */ /* 0x000fda0003f04270 */
[----:B------:R-:W-:Y:S05]  /*0890*/  @P0 BRA `(.L_x_122) ;  /* 0x0000000000300947 */ /* 0x000fea0003800000 */
[----:B------:R-:W-:-:S04]  /*08a0*/  MOV R5, 0xffffffee ;  /* 0xffffffee00057802 */ /* 0x000fc80000000f00 */
[----:B------:R-:W-:-:S05]  /*08b0*/  VIADDMNMX.U32 R4, R4, R5, 0x2, PT ;  /* 0x0000000204047446 */ /* 0x000fca0003800005 */
[----:B------:R-:W-:-:S04]  /*08c0*/  IMAD.SHL.U32 R6, R4, 0x4, RZ ;  /* 0x0000000404067824 */ /* 0x000fc800078e00ff */
[----:B------:R-:W0:Y:S02]  /*08d0*/  LDC R4, c[0x2][R6+0x68] ;  /* 0x00801a0006047b82 */ /* 0x000e240000000800 */
[----:B0-----:R-:W-:-:S04]  /*08e0*/  SHF.R.S32.HI R5, RZ, 0x1f, R4 ;  /* 0x0000001fff057819 */ /* 0x001fc80000011404 */
.L_x_203:
[----:B------:R-:W-:Y:S05]  /*08f0*/  BRX R4 -0x900                                                           (*"BRANCH_TARGETS .L_x_204,.L_x_205,.L_x_173"*) ;  /* 0xfffffff404c07949 */ /* 0x000fea000383ffff */
.L_x_205:
[----:B------:R-:W-:Y:S02]  /*0900*/  IMAD.MOV.U32 R4, RZ, RZ, -0x51bba3f8 ;  /* 0xae445c08ff047424 */ /* 0x000fe400078e00ff */
[----:B------:R-:W-:Y:S01]  /*0910*/  IMAD.MOV.U32 R5, RZ, RZ, 0x3ff150a1 ;  /* 0x3ff150a1ff057424 */ /* 0x000fe200078e00ff */
[----:B------:R-:W-:Y:S06]  /*0920*/  BRA `(.L_x_115) ;  /* 0x0000001000307947 */ /* 0x000fec0003800000 */
.L_x_204:
[----:B------:R-:W-:Y:S02]  /*0930*/  HFMA2 R4, -RZ, RZ, -190.5, 506.5 ;  /* 0xd9f45feaff047431 */ /* 0x000fe400000001ff */
[----:B------:R-:W-:Y:S01]  /*0940*/  IMAD.MOV.U32 R5, RZ, RZ, 0x3fec7e50 ;  /* 0x3fec7e50ff057424 */ /* 0x000fe200078e00ff */
[----:B------:R-:W-:Y:S06]  /*0950*/  BRA `(.L_x_115) ;  /* 0x0000001000247947 */ /* 0x000fec0003800000 */
.L_x_122:
[----:B------:R-:W-:-:S05]  /*0960*/  IMAD.MOV.U32 R5, RZ, RZ, -0x14 ;  /* 0xffffffecff057424 */ /* 0x000fca00078e00ff */
[----:B------:R-:W-:-:S05]  /*0970*/  VIADDMNMX.U32 R4, R4, R5, 0x2, PT ;  /* 0x0000000204047446 */ /* 0x000fca0003800005 */
[----:B------:R-:W-:-:S04]  /*0980*/  IMAD.SHL.U32 R6, R4, 0x4, RZ ;  /* 0x0000000404067824 */ /* 0x000fc800078e00ff */
[----:B------:R-:W0:Y:S02]  /*0990*/  LDC R4, c[0x2][R6+0x74] ;  /* 0x00801d0006047b82 */ /* 0x000e240000000800 */
[----:B0-----:R-:W-:-:S04]  /*09a0*/  SHF.R.S32.HI R5, RZ, 0x1f, R4 ;  /* 0x0000001fff057819 */ /* 0x001fc80000011404 */
.L_x_207:
[----:B------:R-:W-:Y:S05]  /*09b0*/  BRX R4 -0x9c0                                                           (*"BRANCH_TARGETS .L_x_208,.L_x_209,.L_x_173"*) ;  /* 0xfffffff404907949 */ /* 0x000fea000383ffff */
.L_x_209:
[----:B------:R-:W-:Y:S02]  /*09c0*/  HFMA2 R4, -RZ, RZ, 290, -0.5078125 ;  /* 0x5c88b810ff047431 */ /* 0x000fe400000001ff */
[----:B------:R-:W-:Y:S01]  /*09d0*/  IMAD.MOV.U32 R5, RZ, RZ, 0x3ff2a143 ;  /* 0x3ff2a143ff057424 */ /* 0x000fe200078e00ff */
[----:B------:R-:W-:Y:S06]  /*09e0*/  BRA `(.L_x_115) ;  /* 0x0000001000007947 */ /* 0x000fec0003800000 */
.L_x_208:
[----:B------:R-:W-:Y:S02]  /*09f0*/  IMAD.MOV.U32 R4, RZ, RZ, -0x5c88b810 ;  /* 0xa37747f0ff047424 */ /* 0x000fe400078e00ff */
[----:B------:R-:W-:Y:S01]  /*0a00*/  IMAD.MOV.U32 R5, RZ, RZ, 0x3fed5ebc ;  /* 0x3fed5ebcff057424 */ /* 0x000fe200078e00ff */
[----:B------:R-:W-:Y:S06]  /*0a10*/  BRA `(.L_x_115) ;  /* 0x0000000c00f47947 */ /* 0x000fec0003800000 */
.L_x_120:
        /* <DEDUP_REMOVED lines=9> */
.L_x_211:
[----:B------:R-:W-:Y:S05]  /*0ab0*/  BRX R4 -0xac0                                                           (*"BRANCH_TARGETS .L_x_212,.L_x_213,.L_x_173"*) ;  /* 0xfffffff404507949 */ /* 0x000fea000383ffff */
.L_x_213:
[----:B------:R-:W-:Y:S02]  /*0ac0*/  IMAD.MOV.U32 R4, RZ, RZ, 0xe6503e1 ;  /* 0x0e6503e1ff047424 */ /* 0x000fe400078e00ff */
[----:B------:R-:W-:Y:S01]  /*0ad0*/  IMAD.MOV.U32 R5, RZ, RZ, 0x3ff16085 ;  /* 0x3ff16085ff057424 */ /* 0x000fe200078e00ff */
[----:B------:R-:W-:Y:S06]  /*0ae0*/  BRA `(.L_x_115) ;  /* 0x0000000c00c07947 */ /* 0x000fec0003800000 */
.L_x_212:
[----:B------:R-:W-:Y:S02]  /*0af0*/  HFMA2 R4, -RZ, RZ, 0.0236053466796875, -0.0079803466796875 ;  /* 0x260ba016ff047431 */ /* 0x000fe400000001ff */
[----:B------:R-:W-:Y:S01]  /*0b00*/  IMAD.MOV.U32 R5, RZ, RZ, 0x3ff381af ;  /* 0x3ff381afff057424 */ /* 0x000fe200078e00ff */
[----:B------:R-:W-:Y:S06]  /*0b10*/  BRA `(.L_x_115) ;  /* 0x0000000c00b47947 */ /* 0x000fec0003800000 */
.L_x_124:
[----:B------:R-:W-:-:S05]  /*0b20*/  IMAD.MOV.U32 R5, RZ, RZ, -0x18 ;  /* 0xffffffe8ff057424 */ /* 0x000fca00078e00ff */
[----:B------:R-:W-:-:S05]  /*0b30*/  VIADDMNMX.U32 R4, R4, R5, 0x2, PT ;  /* 0x0000000204047446 */ /* 0x000fca0003800005 */
[----:B------:R-:W-:-:S04]  /*0b40*/  IMAD.SHL.U32 R6, R4, 0x4, RZ ;  /* 0x0000000404067824 */ /* 0x000fc800078e00ff */
[----:B------:R-:W0:Y:S02]  /*0b50*/  LDC R4, c[0x2][R6+0x8c] ;  /* 0x0080230006047b82 */ /* 0x000e240000000800 */
[----:B0-----:R-:W-:-:S04]  /*0b60*/  SHF.R.S32.HI R5, RZ, 0x1f, R4 ;  /* 0x0000001fff057819 */ /* 0x001fc80000011404 */
.L_x_215:
[----:B------:R-:W-:Y:S05]  /*0b70*/  BRX R4 -0xb80                                                           (*"BRANCH_TARGETS .L_x_216,.L_x_217,.L_x_173"*) ;  /* 0xfffffff404207949 */ /* 0x000fea000383ffff */
.L_x_217:
[----:B------:R-:W-:Y:S02]  /*0b80*/  HFMA2 R4, -RZ, RZ, -0.50390625, 0.00315093994140625 ;  /* 0xb8081a74ff047431 */ /* 0x000fe400000001ff */
[----:B------:R-:W-:Y:S01]  /*0b90*/  IMAD.MOV.U32 R5, RZ, RZ, 0x3ff00e72 ;  /* 0x3ff00e72ff057424 */ /* 0x000fe200078e00ff */
[----:B------:R-:W-:Y:S06]  /*0ba0*/  BRA `(.L_x_115) ;  /* 0x0000000c00907947 */ /* 0x000fec0003800000 */
.L_x_216:
[----:B------:R-:W-:Y:S02]  /*0bb0*/  IMAD.MOV.U32 R4, RZ, RZ, -0x70febe59 ;  /* 0x8f0141a7ff047424 */ /* 0x000fe400078e00ff */
[----:B------:R-:W-:Y:S01]  /*0bc0*/  IMAD.MOV.U32 R5, RZ, RZ, 0x3ff00015 ;  /* 0x3ff00015ff057424 */ /* 0x000fe200078e00ff */
[----:B------:R-:W-:Y:S06]  /*0bd0*/  BRA `(.L_x_115) ;  /* 0x0000000c00847947 */ /* 0x000fec0003800000 */
.L_x_123:
[----:B------:R-:W-:-:S13]  /*0be0*/  ISETP.GT.AND P0, PT, R4, 0x1b, PT ;  /* 0x0000001b0400780c */ /* 0x000fda0003f04270 */
[----:B------:R-:W-:Y:S05]  /*0bf0*/  @P0 BRA `(.L_x_125) ;  /* 0x0000000000300947 */ /* 0x000fea0003800000 */
[----:B------:R-:W-:-:S04]  /*0c00*/  MOV R5, 0xffffffe6 ;  /* 0xffffffe600057802 */ /* 0x000fc80000000f00 */
[----:B------:R-:W-:-:S05]  /*0c10*/  VIADDMNMX.U32 R4, R4, R5, 0x2, PT ;  /* 0x0000000204047446 */ /* 0x000fca0003800005 */
[----:B------:R-:W-:-:S04]  /*0c20*/  IMAD.SHL.U32 R6, R4, 0x4, RZ ;  /* 0x0000000404067824 */ /* 0x000fc800078e00ff */
[----:B------:R-:W0:Y:S02]  /*0c30*/  LDC R4, c[0x2][R6+0x98] ;  /* 0x0080260006047b82 */ /* 0x000e240000000800 */
[----:B0-----:R-:W-:-:S04]  /*0c40*/  SHF.R.S32.HI R5, RZ, 0x1f, R4 ;  /* 0x0000001fff057819 */ /* 0x001fc80000011404 */
.L_x_219:
[----:B------:R-:W-:Y:S05]  /*0c50*/  BRX R4 -0xc60                                                           (*"BRANCH_TARGETS .L_x_220,.L_x_221,.L_x_173"*) ;  /* 0xfffffff004e87949 */ /* 0x000fea000383ffff */
.L_x_221:
[----:B------:R-:W-:Y:S02]  /*0c60*/  IMAD.MOV.U32 R4, RZ, RZ, 0x799c0e50 ;  /* 0x799c0e50ff047424 */ /* 0x000fe400078e00ff */
[----:B------:R-:W-:Y:S01]  /*0c70*/  IMAD.MOV.U32 R5, RZ, RZ, 0x3ff00189 ;  /* 0x3ff00189ff057424 */ /* 0x000fe200078e00ff */
[----:B------:R-:W-:Y:S06]  /*0c80*/  BRA `(.L_x_115) ;  /* 0x0000000c00587947 */ /* 0x000fec0003800000 */
.L_x_220:
[----:B------:R-:W-:Y:S02]  /*0c90*/  HFMA2 R4, -RZ, RZ, -1.1484375, 0.1015625 ;  /* 0xbc982e80ff047431 */ /* 0x000fe400000001ff */
[----:B------:R-:W-:Y:S01]  /*0ca0*/  IMAD.MOV.U32 R5, RZ, RZ, 0x3ff00e06 ;  /* 0x3ff00e06ff057424 */ /* 0x000fe200078e00ff */
[----:B------:R-:W-:Y:S06]  /*0cb0*/  BRA `(.L_x_115) ;  /* 0x0000000c004c7947 */ /* 0x000fec0003800000 */
.L_x_125:
[----:B------:R-:W-:-:S05]  /*0cc0*/  IMAD.MOV.U32 R5, RZ, RZ, -0x1c ;  /* 0xffffffe4ff057424 */ /* 0x000fca00078e00ff */
[----:B------:R-:W-:-:S05]  /*0cd0*/  VIADDMNMX.U32 R4, R4, R5, 0x2, PT ;  /* 0x0000000204047446 */ /* 0x000fca0003800005 */
[----:B------:R-:W-:-:S04]  /*0ce0*/  IMAD.SHL.U32 R6, R4, 0x4, RZ ;  /* 0x0000000404067824 */ /* 0x000fc800078e00ff */
[----:B------:R-:W0:Y:S02]  /*0cf0*/  LDC R4, c[0x2][R6+0xa4] ;  /* 0x0080290006047b82 */ /* 0x000e240000000800 */
[----:B0-----:R-:W-:-:S04]  /*0d00*/  SHF.R.S32.HI R5, RZ, 0x1f, R4 ;  /* 0x0000001fff057819 */ /* 0x001fc80000011404 */
.L_x_223:
[----:B------:R-:W-:Y:S05]  /*0d10*/  BRX R4 -0xd20                                                           (*"BRANCH_TARGETS .L_x_224,.L_x_225,.L_x_173"*) ;  /* 0xfffffff004b87949 */ /* 0x000fea000383ffff */
.L_x_225:
[----:B------:R-:W-:Y:S02]  /*0d20*/  HFMA2 R4, -RZ, RZ, -0.0010051727294921875, 56.21875 ;  /* 0x941e5307ff047431 */ /* 0x000fe400000001ff */
[----:B------:R-:W-:Y:S01]  /*0d30*/  IMAD.MOV.U32 R5, RZ, RZ, 0x3ff04559 ;  /* 0x3ff04559ff057424 */ /* 0x000fe200078e00ff */
[----:B------:R-:W-:Y:S06]  /*0d40*/  BRA `(.L_x_115) ;  /* 0x0000000c00287947 */ /* 0x000fec0003800000 */
.L_x_224:
[----:B------:R-:W-:Y:S02]  /*0d50*/  IMAD.MOV.U32 R4, RZ, RZ, -0xb44833e ;  /* 0xf4bb7cc2ff047424 */ /* 0x000fe400078e00ff */
[----:B------:R-:W-:Y:S01]  /*0d60*/  IMAD.MOV.U32 R5, RZ, RZ, 0x3ff005f3 ;  /* 0x3ff005f3ff057424 */ /* 0x000fe200078e00ff */
[----:B------:R-:W-:Y:S06]  /*0d70*/  BRA `(.L_x_115) ;  /* 0x0000000c001c7947 */ /* 0x000fec0003800000 */
.L_x_111:
[----:B------:R-:W-:-:S13]  /*0d80*/  ISETP.GT.AND P0, PT, R4, 0x2c, PT ;  /* 0x0000002c0400780c */ /* 0x000fda0003f04270 */
[----:B------:R-:W-:Y:S05]  /*0d90*/  @P0 BRA `(.L_x_126) ;  /* 0x00000004008c0947 */ /* 0x000fea0003800000 */
        /* <DEDUP_REMOVED lines=9> */
.L_x_227:
[----:B------:R-:W-:Y:S05]  /*0e30*/  BRX R4 -0xe40                                                           (*"BRANCH_TARGETS .L_x_228,.L_x_229,.L_x_230,.L_x_173"*) ;  /* 0xfffffff004707949 */ /* 0x000fea000383ffff */
.L_x_230:
[----:B------:R-:W-:Y:S02]  /*0e40*/  IMAD.MOV.U32 R4, RZ, RZ, -0x1689067c ;  /* 0xe976f984ff047424 */ /* 0x000fe400078e00ff */
[----:B------:R-:W-:Y:S01]  /*0e50*/  IMAD.MOV.U32 R5, RZ, RZ, 0x3ff00be7 ;  /* 0x3ff00be7ff057424 */ /* 0x000fe200078e00ff */
[----:B------:R-:W-:Y:S06]  /*0e60*/  BRA `(.L_x_115) ;  /* 0x0000000800e07947 */ /* 0x000fec0003800000 */
.L_x_229:
[----:B------:R-:W-:Y:S02]  /*0e70*/  HFMA2 R4, -RZ, RZ, 3.802734375, 0.000909328460693359375 ;  /* 0x439b1373ff047431 */ /* 0x000fe400000001ff */
[----:B------:R-:W-:Y:S01]  /*0e80*/  IMAD.MOV.U32 R5, RZ, RZ, 0x3fefdc48 ;  /* 0x3fefdc48ff057424 */ /* 0x000fe200078e00ff */
[----:B------:R-:W-:Y:S06]  /*0e90*/  BRA `(.L_x_115) ;  /* 0x0000000800d47947 */ /* 0x000fec0003800000 */
.L_x_228:
[----:B------:R-:W-:Y:S02]  /*0ea0*/  IMAD.MOV.U32 R4, RZ, RZ, -0x21cd89ba ;  /* 0xde327646ff047424 */ /* 0x000fe400078e00ff */
[----:B------:R-:W-:Y:S01]  /*0eb0*/  IMAD.MOV.U32 R5, RZ, RZ, 0x3ff011db ;  /* 0x3ff011dbff057424 */ /* 0x000fe200078e00ff */
[----:B------:R-:W-:Y:S06]  /*0ec0*/  BRA `(.L_x_115) ;  /* 0x0000000800c87947 */ /* 0x000fec0003800000 */
.L_x_128:
[----:B------:R-:W-:-:S13]  /*0ed0*/  ISETP.GT.AND P0, PT, R4, 0x22, PT ;  /* 0x000000220400780c */ /* 0x000fda0003f04270 */
[----:B------:R-:W-:Y:S05]  /*0ee0*/  @P0 BRA `(.L_x_129) ;  /* 0x0000000000300947 */ /* 0x000fea0003800000 */
[----:B------:R-:W-:-:S04]  /*0ef0*/  MOV R5, 0xffffffdf ;  /* 0xffffffdf00057802 */ /* 0x000fc80000000f00 */
[----:B------:R-:W-:-:S05]  /*0f00*/  VIADDMNMX.U32 R4, R4, R5, 0x2, PT ;  /* 0x0000000204047446 */ /* 0x000fca0003800005 */
[----:B------:R-:W-:-:S04]  /*0f10*/  IMAD.SHL.U32 R6, R4, 0x4, RZ ;  /* 0x0000000404067824 */ /* 0x000fc800078e00ff */
[----:B------:R-:W0:Y:S02]  /*0f20*/  LDC R4, c[0x2][R6+0xc0] ;  /* 0x0080300006047b82 */ /* 0x000e240000000800 */
[----:B0-----:R-:W-:-:S04]  /*0f30*/  SHF.R.S32.HI R5, RZ, 0x1f, R4 ;  /* 0x0000001fff057819 */ /* 0x001fc80000011404 */
.L_x_232:
[----:B------:R-:W-:Y:S05]  /*0f40*/  BRX R4 -0xf50                                                           (*"BRANCH_TARGETS .L_x_233,.L_x_234,.L_x_173"*) ;  /* 0xfffffff0042c7949 */ /* 0x000fea000383ffff */
.L_x_234:
[----:B------:R-:W-:Y:S02]  /*0f50*/  IMAD.MOV.U32 R4, RZ, RZ, -0x10e6c4dd ;  /* 0xef193b23ff047424 */ /* 0x000fe400078e00ff */
[----:B------:R-:W-:Y:S01]  /*0f60*/  IMAD.MOV.U32 R5, RZ, RZ, 0x3ff008ed ;  /* 0x3ff008edff057424 */ /* 0x000fe200078e00ff */
[----:B------:R-:W-:Y:S06]  /*0f70*/  BRA `(.L_x_115) ;  /* 0x00000008009c7947 */ /* 0x000fec0003800000 */
.L_x_233:
[----:B------:R-:W-:Y:S02]  /*0f80*/  HFMA2 R4, -RZ, RZ, 0.0792236328125, 0.0003032684326171875 ;  /* 0x2d120cf8ff047431 */ /* 0x000fe400000001ff */
[----:B------:R-:W-:Y:S01]  /*0f90*/  IMAD.MOV.U32 R5, RZ, RZ, 0x3fefe830 ;  /* 0x3fefe830ff057424 */ /* 0x000fe200078e00ff */
[----:B------:R-:W-:Y:S06]  /*0fa0*/  BRA `(.L_x_115) ;  /* 0x0000000800907947 */ /* 0x000fec0003800000 */
.L_x_129:
[----:B------:R-:W-:-:S05]  /*0fb0*/  IMAD.MOV.U32 R5, RZ, RZ, -0x23 ;  /* 0xffffffddff057424 */ /* 0x000fca00078e00ff */
[----:B------:R-:W-:-:S05]  /*0fc0*/  VIADDMNMX.U32 R4, R4, R5, 0x2, PT ;  /* 0x0000000204047446 */ /* 0x000fca0003800005 */
[----:B------:R-:W-:-:S04]  /*0fd0*/  IMAD.SHL.U32 R6, R4, 0x4, RZ ;  /* 0x0000000404067824 */ /* 0x000fc800078e00ff */
[----:B------:R-:W0:Y:S02]  /*0fe0*/  LDC R4, c[0x2][R6+0xcc] ;  /* 0x0080330006047b82 */ /* 0x000e240000000800 */
[----:B0-----:R-:W-:-:S04]  /*0ff0*/  SHF.R.S32.HI R5, RZ, 0x1f, R4 ;  /* 0x0000001fff057819 */ /* 0x001fc80000011404 */
.L_x_236:
[----:B------:R-:W-:Y:S05]  /*1000*/  BRX R4 -0x1010                                                          (*"BRANCH_TARGETS .L_x_237,.L_x_238,.L_x_173"*) ;  /* 0xffffffec04fc7949 */ /* 0x000fea000383ffff */
.L_x_238:
[----:B------:R-:W-:Y:S02]  /*1010*/  HFMA2 R4, -RZ, RZ, -1.8193359375, 833.5 ;  /* 0xbf476283ff047431 */ /* 0x000fe400000001ff */
[----:B------:R-:W-:Y:S01]  /*1020*/  IMAD.MOV.U32 R5, RZ, RZ, 0x3ff00724 ;  /* 0x3ff00724ff057424 */ /* 0x000fe200078e00ff */
[----:B------:R-:W-:Y:S06]  /*1030*/  BRA `(.L_x_115) ;  /* 0x00000008006c7947 */ /* 0x000fec0003800000 */
.L_x_237:
[----:B------:R-:W-:Y:S02]  /*1040*/  IMAD.MOV.U32 R4, RZ, RZ, 0x21cd89ba ;  /* 0x21cd89baff047424 */ /* 0x000fe400078e00ff */
[----:B------:R-:W-:Y:S01]  /*1050*/  IMAD.MOV.U32 R5, RZ, RZ, 0x3fefee24 ;  /* 0x3fefee24ff057424 */ /* 0x000fe200078e00ff */
[----:B------:R-:W-:Y:S06]  /*1060*/  BRA `(.L_x_115) ;  /* 0x0000000800607947 */ /* 0x000fec0003800000 */
.L_x_127:
        /* <DEDUP_REMOVED lines=9> */
.L_x_240:
[----:B------:R-:W-:Y:S05]  /*1100*/  BRX R4 -0x1110                                                          (*"BRANCH_TARGETS .L_x_241,.L_x_242,.L_x_173"*) ;  /* 0xffffffec04bc7949 */ /* 0x000fea000383ffff */
.L_x_242:
[----:B------:R-:W-:Y:S02]  /*1110*/  HFMA2 R5, -RZ, RZ, 1.984375, 1.6689300537109375e-06 ;  /* 0x3ff0001cff057431 */ /* 0x000fe400000001ff */
[----:B------:R-:W-:Y:S01]  /*1120*/  IMAD.MOV.U32 R4, RZ, RZ, -0x462bd6ab ;  /* 0xb9d42955ff047424 */ /* 0x000fe200078e00ff */
[----:B------:R-:W-:Y:S06]  /*1130*/  BRA `(.L_x_115) ;  /* 0x00000008002c7947 */ /* 0x000fec0003800000 */
.L_x_241:
[----:B------:R-:W-:Y:S02]  /*1140*/  IMAD.MOV.U32 R4, RZ, RZ, -0x7e8ec505 ;  /* 0x81713afbff047424 */ /* 0x000fe400078e00ff */
[----:B------:R-:W-:Y:S01]  /*1150*/  IMAD.MOV.U32 R5, RZ, RZ, 0x3feff1b6 ;  /* 0x3feff1b6ff057424 */ /* 0x000fe200078e00ff */
[----:B------:R-:W-:Y:S06]  /*1160*/  BRA `(.L_x_115) ;  /* 0x0000000800207947 */ /* 0x000fec0003800000 */
.L_x_131:
[----:B------:R-:W-:-:S04]  /*1170*/  MOV R5, 0xffffffd9 ;  /* 0xffffffd900057802 */ /* 0x000fc80000000f00 */
[----:B------:R-:W-:-:S05]  /*1180*/  VIADDMNMX.U32 R4, R4, R5, 0x2, PT ;  /* 0x0000000204047446 */ /* 0x000fca0003800005 */
[----:B------:R-:W-:-:S04]  /*1190*/  IMAD.SHL.U32 R6, R4, 0x4, RZ ;  /* 0x0000000404067824 */ /* 0x000fc800078e00ff */
[----:B------:R-:W0:Y:S02]  /*11a0*/  LDC R4, c[0x2][R6+0xe4] ;  /* 0x0080390006047b82 */ /* 0x000e240000000800 */
[----:B0-----:R-:W-:-:S04]  /*11b0*/  SHF.R.S32.HI R5, RZ, 0x1f, R4 ;  /* 0x0000001fff057819 */ /* 0x001fc80000011404 */
.L_x_244:
[----:B------:R-:W-:Y:S05]  /*11c0*/  BRX R4 -0x11d0                                                          (*"BRANCH_TARGETS .L_x_245,.L_x_246,.L_x_173"*) ;  /* 0xffffffec048c7949 */ /* 0x000fea000383ffff */
.L_x_246:
[----:B------:R-:W-:Y:S02]  /*11d0*/  HFMA2 R5, -RZ, RZ, 1.984375, 2.324581146240234375e-06 ;  /* 0x3ff00027ff057431 */ /* 0x000fe400000001ff */
[----:B------:R-:W-:Y:S01]  /*11e0*/  IMAD.MOV.U32 R4, RZ, RZ, -0x1a5954d1 ;  /* 0xe5a6ab2fff047424 */ /* 0x000fe200078e00ff */
[----:B------:R-:W-:Y:S06]  /*11f0*/  BRA `(.L_x_115) ;  /* 0x0000000400fc7947 */ /* 0x000fec0003800000 */
.L_x_245:
[----:B------:R-:W-:Y:S02]  /*1200*/  IMAD.MOV.U32 R4, RZ, RZ, -0x73a852aa ;  /* 0x8c57ad56ff047424 */ /* 0x000fe400078e00ff */
[----:B------:R-:W-:Y:S01]  /*1210*/  IMAD.MOV.U32 R5, RZ, RZ, 0x3fefffc6 ;  /* 0x3fefffc6ff057424 */ /* 0x000fe200078e00ff */
[----:B------:R-:W-:Y:S06]  /*1220*/  BRA `(.L_x_115) ;  /* 0x0000000400f07947 */ /* 0x000fec0003800000 */
.L_x_130:
[----:B------:R-:W-:-:S13]  /*1230*/  ISETP.GT.AND P0, PT, R4, 0x2a, PT ;  /* 0x0000002a0400780c */ /* 0x000fda0003f04270 */
[----:B------:R-:W-:Y:S05]  /*1240*/  @P0 BRA `(.L_x_132) ;  /* 0x0000000000300947 */ /* 0x000fea0003800000 */
[----:B------:R-:W-:-:S04]  /*1250*/  MOV R5, 0xffffffd7 ;  /* 0xffffffd700057802 */ /* 0x000fc80000000f00 */
[----:B------:R-:W-:-:S05]  /*1260*/  VIADDMNMX.U32 R4, R4, R5, 0x2, PT ;  /* 0x0000000204047446 */ /* 0x000fca0003800005 */
[----:B------:R-:W-:-:S04]  /*1270*/  IMAD.SHL.U32 R6, R4, 0x4, RZ ;  /* 0x0000000404067824 */ /* 0x000fc800078e00ff */
[----:B------:R-:W0:Y:S02]  /*1280*/  LDC R4, c[0x2][R6+0xf0] ;  /* 0x00803c0006047b82 */ /* 0x000e240000000800 */
[----:B0-----:R-:W-:-:S04]  /*1290*/  SHF.R.S32.HI R5, RZ, 0x1f, R4 ;  /* 0x0000001fff057819 */ /* 0x001fc80000011404 */
.L_x_248:
[----:B------:R-:W-:Y:S05]  /*12a0*/  BRX R4 -0x12b0                                                          (*"BRANCH_TARGETS .L_x_249,.L_x_250,.L_x_173"*) ;  /* 0xffffffec04547949 */ /* 0x000fea000383ffff */
.L_x_250:
[----:B------:R-:W-:Y:S02]  /*12b0*/  HFMA2 R5, -RZ, RZ, 1.984375, 4.708766937255859375e-06 ;  /* 0x3ff0004fff057431 */ /* 0x000fe400000001ff */
[----:B------:R-:W-:Y:S01]  /*12c0*/  IMAD.MOV.U32 R4, RZ, RZ, -0x34b2a9a2 ;  /* 0xcb4d565eff047424 */ /* 0x000fe200078e00ff */
[----:B------:R-:W-:Y:S06]  /*12d0*/  BRA `(.L_x_115) ;  /* 0x0000000400c47947 */ /* 0x000fec0003800000 */
.L_x_249:
[----:B------:R-:W-:Y:S02]  /*12e0*/  IMAD.MOV.U32 R4, RZ, RZ, 0x34b2a9a2 ;  /* 0x34b2a9a2ff047424 */ /* 0x000fe400078e00ff */
[----:B------:R-:W-:Y:S01]  /*12f0*/  IMAD.MOV.U32 R5, RZ, RZ, 0x3fefffb0 ;  /* 0x3fefffb0ff057424 */ /* 0x000fe200078e00ff */
[----:B------:R-:W-:Y:S06]  /*1300*/  BRA `(.L_x_115) ;  /* 0x0000000400b87947 */ /* 0x000fec0003800000 */
.L_x_132:
[----:B------:R-:W-:-:S04]  /*1310*/  MOV R5, 0xffffffd5 ;  /* 0xffffffd500057802 */ /* 0x000fc80000000f00 */
[----:B------:R-:W-:-:S05]  /*1320*/  VIADDMNMX.U32 R4, R4, R5, 0x2, PT ;  /* 0x0000000204047446 */ /* 0x000fca0003800005 */
[----:B------:R-:W-:-:S04]  /*1330*/  IMAD.SHL.U32 R6, R4, 0x4, RZ ;  /* 0x0000000404067824 */ /* 0x000fc800078e00ff */
[----:B------:R-:W0:Y:S02]  /*1340*/  LDC R4, c[0x2][R6+0xfc] ;  /* 0x00803f0006047b82 */ /* 0x000e240000000800 */
[----:B0-----:R-:W-:-:S04]  /*1350*/  SHF.R.S32.HI R5, RZ, 0x1f, R4 ;  /* 0x0000001fff057819 */ /* 0x001fc80000011404 */
.L_x_252:
[----:B------:R-:W-:Y:S05]  /*1360*/  BRX R4 -0x1370                                                          (*"BRANCH_TARGETS .L_x_253,.L_x_254,.L_x_173"*) ;  /* 0xffffffec04247949 */ /* 0x000fea000383ffff */
.L_x_254:
[----:B------:R-:W-:Y:S02]  /*1370*/  HFMA2 R5, -RZ, RZ, 1.984375, 6.854534149169921875e-06 ;  /* 0x3ff00073ff057431 */ /* 0x000fe400000001ff */
[----:B------:R-:W-:Y:S01]  /*1380*/  IMAD.MOV.U32 R4, RZ, RZ, -0x2b76f63e ;  /* 0xd48909c2ff047424 */ /* 0x000fe200078e00ff */
[----:B------:R-:W-:Y:S06]  /*1390*/  BRA `(.L_x_115) ;  /* 0x0000000400947947 */ /* 0x000fec0003800000 */
.L_x_253:
[----:B------:R-:W-:Y:S02]  /*13a0*/  IMAD.MOV.U32 R4, RZ, RZ, 0x69655344 ;  /* 0x69655344ff047424 */ /* 0x000fe400078e00ff */
[----:B------:R-:W-:Y:S01]  /*13b0*/  IMAD.MOV.U32 R5, RZ, RZ, 0x3fefff60 ;  /* 0x3fefff60ff057424 */ /* 0x000fe200078e00ff */
[----:B------:R-:W-:Y:S06]  /*13c0*/  BRA `(.L_x_115) ;  /* 0x0000000400887947 */ /* 0x000fec0003800000 */
.L_x_126:
        /* <DEDUP_REMOVED lines=9> */
.L_x_256:
[----:B------:R-:W-:Y:S05]  /*1460*/  BRX R4 -0x1470                                                          (*"BRANCH_TARGETS .L_x_257,.L_x_258,.L_x_259,.L_x_173"*) ;  /* 0xffffffe804e47949 */ /* 0x000fea000383ffff */
.L_x_259:
[----:B------:R-:W-:Y:S01]  /*1470*/  IMAD.MOV.U32 R4, RZ, RZ, -0x61e8031a ;  /* 0x9e17fce6ff047424 */ /* 0x000fe200078e00ff */
[----:B------:R-:W-:Y:S01]  /*1480*/  MOV R5, 0x3fefff10 ;  /* 0x3fefff1000057802 */ /* 0x000fe20000000f00 */
[----:B------:R-:W-:Y:S06]  /*1490*/  BRA `(.L_x_115) ;  /* 0x0000000400547947 */ /* 0x000fec0003800000 */
.L_x_258:
[----:B------:R-:W-:Y:S02]  /*14a0*/  IMAD.MOV.U32 R4, RZ, RZ, -0x4f0bfe73 ;  /* 0xb0f4018dff047424 */ /* 0x000fe400078e00ff */
[----:B------:R-:W-:Y:S01]  /*14b0*/  IMAD.MOV.U32 R5, RZ, RZ, 0x3ff00077 ;  /* 0x3ff00077ff057424 */ /* 0x000fe200078e00ff */
[----:B------:R-:W-:Y:S06]  /*14c0*/  BRA `(.L_x_115) ;  /* 0x0000000400487947 */ /* 0x000fec0003800000 */
.L_x_257:
[----:B------:R-:W-:Y:S02]  /*14d0*/  HFMA2 R4, -RZ, RZ, 110.8125, -4592 ;  /* 0x56edec7cff047431 */ /* 0x000fe400000001ff */
[----:B------:R-:W-:Y:S01]  /*14e0*/  IMAD.MOV.U32 R5, RZ, RZ, 0x3fefff18 ;  /* 0x3fefff18ff057424 */ /* 0x000fe200078e00ff */
[----:B------:R-:W-:Y:S06]  /*14f0*/  BRA `(.L_x_115) ;  /* 0x00000004003c7947 */ /* 0x000fec0003800000 */
.L_x_134:
[----:B------:R-:W-:-:S13]  /*1500*/  ISETP.GT.AND P0, PT, R4, 0x31, PT ;  /* 0x000000310400780c */ /* 0x000fda0003f04270 */
[----:B------:R-:W-:Y:S05]  /*1510*/  @P0 BRA `(.L_x_135) ;  /* 0x0000000000300947 */ /* 0x000fea0003800000 */
[----:B------:R-:W-:-:S05]  /*1520*/  IMAD.MOV.U32 R5, RZ, RZ, -0x30 ;  /* 0xffffffd0ff057424 */ /* 0x000fca00078e00ff */
[----:B------:R-:W-:-:S04]  /*1530*/  VIADDMNMX.U32 R4, R4, R5, 0x2, PT ;  /* 0x0000000204047446 */ /* 0x000fc80003800005 */
[----:B------:R-:W-:-:S04]  /*1540*/  SHF.L.U32 R6, R4, 0x2, RZ ;  /* 0x0000000204067819 */ /* 0x000fc800000006ff */
[----:B------:R-:W0:Y:S02]  /*1550*/  LDC R4, c[0x2][R6+0x118] ;  /* 0x0080460006047b82 */ /* 0x000e240000000800 */
[----:B0-----:R-:W-:-:S04]  /*1560*/  SHF.R.S32.HI R5, RZ, 0x1f, R4 ;  /* 0x0000001fff057819 */ /* 0x001fc80000011404 */
.L_x_261:
[----:B------:R-:W-:Y:S05]  /*1570*/  BRX R4 -0x1580                                                          (*"BRANCH_TARGETS .L_x_262,.L_x_263,.L_x_173"*) ;  /* 0xffffffe804a07949 */ /* 0x000fea000383ffff */
.L_x_263:
[----:B------:R-:W-:Y:S02]  /*1580*/  IMAD.MOV.U32 R4, RZ, RZ, 0x7049cf14 ;  /* 0x7049cf14ff047424 */ /* 0x000fe400078e00ff */
[----:B------:R-:W-:Y:S01]  /*1590*/  IMAD.MOV.U32 R5, RZ, RZ, 0x3feffd1f ;  /* 0x3feffd1fff057424 */ /* 0x000fe200078e00ff */
[----:B------:R-:W-:Y:S06]  /*15a0*/  BRA `(.L_x_115) ;  /* 0x0000000400107947 */ /* 0x000fec0003800000 */
.L_x_262:
[----:B------:R-:W-:Y:S02]  /*15b0*/  HFMA2 R4, -RZ, RZ, 7.85546875, 0.002178192138671875 ;  /* 0x47db1876ff047431 */ /* 0x000fe400000001ff */
[----:B------:R-:W-:Y:S01]  /*15c0*/  IMAD.MOV.U32 R5, RZ, RZ, 0x3ff00170 ;  /* 0x3ff00170ff057424 */ /* 0x000fe200078e00ff */
[----:B------:R-:W-:Y:S06]  /*15d0*/  BRA `(.L_x_115) ;  /* 0x0000000400047947 */ /* 0x000fec0003800000 */
.L_x_135:
[----:B------:R-:W-:-:S05]  /*15e0*/  IMAD.MOV.U32 R5, RZ, RZ, -0x32 ;  /* 0xffffffceff057424 */ /* 0x000fca00078e00ff */
[----:B------:R-:W-:-:S04]  /*15f0*/  VIADDMNMX.U32 R4, R4, R5, 0x2, PT ;  /* 0x0000000204047446 */ /* 0x000fc80003800005 */
[----:B------:R-:W-:-:S04]  /*1600*/  SHF.L.U32 R6, R4, 0x2, RZ ;  /* 0x0000000204067819 */ /* 0x000fc800000006ff */
[----:B------:R-:W0:Y:S02]  /*1610*/  LDC R4, c[0x2][R6+0x124] ;  /* 0x0080490006047b82 */ /* 0x000e240000000800 */
[----:B0-----:R-:W-:-:S04]  /*1620*/  SHF.R.S32.HI R5, RZ, 0x1f, R4 ;  /* 0x0000001fff057819 */ /* 0x001fc80000011404 */
.L_x_265:
[----:B------:R-:W-:Y:S05]  /*1630*/  BRX R4 -0x1640                                                          (*"BRANCH_TARGETS .L_x_266,.L_x_267,.L_x_173"*) ;  /* 0xffffffe804707949 */ /* 0x000fea000383ffff */
.L_x_267:
[----:B------:R-:W-:Y:S02]  /*1640*/  IMAD.MOV.U32 R4, RZ, RZ, 0xefaa055 ;  /* 0x0efaa055ff047424 */ /* 0x000fe400078e00ff */
[----:B------:R-:W-:Y:S01]  /*1650*/  IMAD.MOV.U32 R5, RZ, RZ, 0x3feffce2 ;  /* 0x3feffce2ff057424 */ /* 0x000fe200078e00ff */
[----:B------:R-:W-:Y:S06]  /*1660*/  BRA `(.L_x_115) ;  /* 0x0000000000e07947 */ /* 0x000fec0003800000 */
.L_x_266:
[----:B------:R-:W-:Y:S02]  /*1670*/  HFMA2 R4, -RZ, RZ, -36928, -0.12237548828125 ;  /* 0xf882afd5ff047431 */ /* 0x000fe400000001ff */
[----:B------:R-:W-:Y:S01]  /*1680*/  IMAD.MOV.U32 R5, RZ, RZ, 0x3ff0018e ;  /* 0x3ff0018eff057424 */ /* 0x000fe200078e00ff */
[----:B------:R-:W-:Y:S06]  /*1690*/  BRA `(.L_x_115) ;  /* 0x0000000000d47947 */ /* 0x000fec0003800000 */
.L_x_133:
[----:B------:R-:W-:-:S13]  /*16a0*/  ISETP.GT.AND P0, PT, R4, 0x37, PT ;  /* 0x000000370400780c */ /* 0x000fda0003f04270 */
[----:B------:R-:W-:Y:S05]  /*16b0*/  @P0 BRA `(.L_x_136) ;  /* 0x0000000000680947 */ /* 0x000fea0003800000 */
[----:B------:R-:W-:-:S13]  /*16c0*/  ISETP.GT.AND P0, PT, R4, 0x35, PT ;  /* 0x000000350400780c */ /* 0x000fda0003f04270 */
[----:B------:R-:W-:Y:S05]  /*16d0*/  @P0 BRA `(.L_x_137) ;  /* 0x0000000000300947 */ /* 0x000fea0003800000 */
[----:B------:R-:W-:-:S05]  /*16e0*/  IMAD.MOV.U32 R5, RZ, RZ, -0x34 ;  /* 0xffffffccff057424 */ /* 0x000fca00078e00ff */
[----:B------:R-:W-:-:S04]  /*16f0*/  VIADDMNMX.U32 R4, R4, R5, 0x2, PT ;  /* 0x0000000204047446 */ /* 0x000fc80003800005 */
[----:B------:R-:W-:-:S04]  /*1700*/  SHF.L.U32 R6, R4, 0x2, RZ ;  /* 0x0000000204067819 */ /* 0x000fc800000006ff */
[----:B------:R-:W0:Y:S02]  /*1710*/  LDC R4, c[0x2][R6+0x130] ;  /* 0x00804c0006047b82 */ /* 0x000e240000000800 */
[----:B0-----:R-:W-:-:S04]  /*1720*/  SHF.R.S32.HI R5, RZ, 0x1f, R4 ;  /* 0x0000001fff057819 */ /* 0x001fc80000011404 */
.L_x_269:
[----:B------:R-:W-:Y:S05]  /*1730*/  BRX R4 -0x1740                                                          (*"BRANCH_TARGETS .L_x_270,.L_x_271,.L_x_173"*) ;  /* 0xffffffe804307949 */ /* 0x000fea000383ffff */
.L_x_271:
[----:B------:R-:W-:Y:S02]  /*1740*/  IMAD.MOV.U32 R4, RZ, RZ, 0x1df540ab ;  /* 0x1df540abff047424 */ /* 0x000fe400078e00ff */
[----:B------:R-:W-:Y:S01]  /*1750*/  IMAD.MOV.U32 R5, RZ, RZ, 0x3feff9c4 ;  /* 0x3feff9c4ff057424 */ /* 0x000fe200078e00ff */
[----:B------:R-:W-:Y:S06]  /*1760*/  BRA `(.L_x_115) ;  /* 0x0000000000a07947 */ /* 0x000fec0003800000 */
.L_x_270:
[----:B------:R-:W-:Y:S02]  /*1770*/  HFMA2 R4, -RZ, RZ, -10280, 490.75 ;  /* 0xf1055fabff047431 */ /* 0x000fe400000001ff */
[----:B------:R-:W-:Y:S01]  /*1780*/  IMAD.MOV.U32 R5, RZ, RZ, 0x3ff0031d ;  /* 0x3ff0031dff057424 */ /* 0x000fe200078e00ff */
[----:B------:R-:W-:Y:S06]  /*1790*/  BRA `(.L_x_115) ;  /* 0x0000000000947947 */ /* 0x000fec0003800000 */
.L_x_137:
[----:B------:R-:W-:-:S05]  /*17a0*/  IMAD.MOV.U32 R5, RZ, RZ, -0x36 ;  /* 0xffffffcaff057424 */ /* 0x000fca00078e00ff */
[----:B------:R-:W-:-:S04]  /*17b0*/  VIADDMNMX.U32 R4, R4, R5, 0x2, PT ;  /* 0x0000000204047446 */ /* 0x000fc80003800005 */
[----:B------:R-:W-:-:S04]  /*17c0*/  SHF.L.U32 R6, R4, 0x2, RZ ;  /* 0x0000000204067819 */ /* 0x000fc800000006ff */
[----:B------:R-:W0:Y:S02]  /*17d0*/  LDC R4, c[0x2][R6+0x13c] ;  /* 0x00804f0006047b82 */ /* 0x000e240000000800 */
[----:B0-----:R-:W-:-:S04]  /*17e0*/  SHF.R.S32.HI R5, RZ, 0x1f, R4 ;  /* 0x0000001fff057819 */ /* 0x001fc80000011404 */
.L_x_273:
[----:B------:R-:W-:Y:S05]  /*17f0*/  BRX R4 -0x1800                                                          (*"BRANCH_TARGETS .L_x_274,.L_x_275,.L_x_173"*) ;  /* 0xffffffe804007949 */ /* 0x000fea000383ffff */
.L_x_275:
[----:B------:R-:W-:Y:S02]  /*1800*/  IMAD.MOV.U32 R4, RZ, RZ, 0x27f1ab8e ;  /* 0x27f1ab8eff047424 */ /* 0x000fe400078e00ff */
[----:B------:R-:W-:Y:S01]  /*1810*/  IMAD.MOV.U32 R5, RZ, RZ, 0x3feff7b0 ;  /* 0x3feff7b0ff057424 */ /* 0x000fe200078e00ff */
[----:B------:R-:W-:Y:S06]  /*1820*/  BRA `(.L_x_115) ;  /* 0x0000000000707947 */ /* 0x000fec0003800000 */
.L_x_274:
[----:B------:R-:W-:Y:S02]  /*1830*/  HFMA2 R4, -RZ, RZ, -4124, 0.048614501953125 ;  /* 0xec072a39ff047431 */ /* 0x000fe400000001ff */
[----:B------:R-:W-:Y:S01]  /*1840*/  IMAD.MOV.U32 R5, RZ, RZ, 0x3ff00427 ;  /* 0x3ff00427ff057424 */ /* 0x000fe200078e00ff */
[----:B------:R-:W-:Y:S06]  /*1850*/  BRA `(.L_x_115) ;  /* 0x0000000000647947 */ /* 0x000fec0003800000 */
.L_x_136:
[----:B------:R-:W-:-:S13]  /*1860*/  ISETP.GT.AND P0, PT, R4, 0x39, PT ;  /* 0x000000390400780c */ /* 0x000fda0003f04270 */
[----:B------:R-:W-:Y:S05]  /*1870*/  @P0 BRA `(.L_x_138) ;  /* 0x0000000000300947 */ /* 0x000fea0003800000 */
[----:B------:R-:W-:-:S05]  /*1880*/  IMAD.MOV.U32 R5, RZ, RZ, -0x38 ;  /* 0xffffffc8ff057424 */ /* 0x000fca00078e00ff */
[----:B------:R-:W-:-:S04]  /*1890*/  VIADDMNMX.U32 R4, R4, R5, 0x2, PT ;  /* 0x0000000204047446 */ /* 0x000fc80003800005 */
[----:B------:R-:W-:-:S04]  /*18a0*/  SHF.L.U32 R6, R4, 0x2, RZ ;  /* 0x0000000204067819 */ /* 0x000fc800000006ff */
[----:B------:R-:W0:Y:S02]  /*18b0*/  LDC R4, c[0x2][R6+0x148] ;  /* 0x0080520006047b82 */ /* 0x000e240000000800 */
[----:B0-----:R-:W-:-:S04]  /*18c0*/  SHF.R.S32.HI R5, RZ, 0x1f, R4 ;  /* 0x0000001fff057819 */ /* 0x001fc80000011404 */
.L_x_277:
[----:B------:R-:W-:Y:S05]  /*18d0*/  BRX R4 -0x18e0                                                          (*"BRANCH_TARGETS .L_x_278,.L_x_279,.L_x_173"*) ;  /* 0xffffffe404c87949 */ /* 0x000fea000383ffff */
.L_x_279:
[----:B------:R-:W-:Y:S02]  /*18e0*/  IMAD.MOV.U32 R4, RZ, RZ, 0x3029d695 ;  /* 0x3029d695ff047424 */ /* 0x000fe400078e00ff */
[----:B------:R-:W-:Y:S01]  /*18f0*/  IMAD.MOV.U32 R5, RZ, RZ, 0x3ff000e2 ;  /* 0x3ff000e2ff057424 */ /* 0x000fe200078e00ff */
[----:B------:R-:W-:Y:S06]  /*1900*/  BRA `(.L_x_115) ;  /* 0x0000000000387947 */ /* 0x000fec0003800000 */
.L_x_278:
[----:B------:R-:W-:Y:S02]  /*1910*/  HFMA2 R4, -RZ, RZ, -0.0167236328125, 24.265625 ;  /* 0xa4484e11ff047431 */ /* 0x000fe400000001ff */
[----:B------:R-:W-:Y:S01]  /*1920*/  IMAD.MOV.U32 R5, RZ, RZ, 0x3ff0039e ;  /* 0x3ff0039eff057424 */ /* 0x000fe200078e00ff */
[----:B------:R-:W-:Y:S06]  /*1930*/  BRA `(.L_x_115) ;  /* 0x00000000002c7947 */ /* 0x000fec0003800000 */
.L_x_138:
[----:B------:R-:W-:-:S13]  /*1940*/  ISETP.NE.AND P0, PT, R4, 0x3a, PT ;  /* 0x0000003a0400780c */ /* 0x000fda0003f05270 */
[----:B------:R-:W-:Y:S05]  /*1950*/  @!P0 BRA `(.L_x_139) ;  /* 0x00000000001c8947 */ /* 0x000fea0003800000 */
[----:B------:R-:W-:-:S13]  /*1960*/  ISETP.NE.AND P0, PT, R4, 0x3b, PT ;  /* 0x0000003b0400780c */ /* 0x000fda0003f05270 */
[----:B------:R-:W-:Y:S01]  /*1970*/  @!P0 IMAD.MOV.U32 R4, RZ, RZ, -0x73b2b561 ;  /* 0x8c4d4a9fff048424 */ /* 0x000fe200078e00ff */
[----:B------:R-:W-:Y:S01]  /*1980*/  @!P0 MOV R5, 0x3ff003de ;  /* 0x3ff003de00058802 */ /* 0x000fe20000000f00 */
[----:B------:R-:W-:Y:S06]  /*1990*/  @!P0 BRA `(.L_x_115) ;  /* 0x0000000000148947 */ /* 0x000fec0003800000 */
.L_x_173:
[----:B------:R-:W-:Y:S02]  /*19a0*/  IMAD.MOV.U32 R4, RZ, RZ, 0x0 ;  /* 0x00000000ff047424 */ /* 0x000fe400078e00ff */
[----:B------:R-:W-:Y:S01]  /*19b0*/  IMAD.MOV.U32 R5, RZ, RZ, 0x3ff00000 ;  /* 0x3ff00000ff057424 */ /* 0x000fe200078e00ff */
[----:B------:R-:W-:Y:S06]  /*19c0*/  BRA `(.L_x_115) ;  /* 0x0000000000087947 */ /* 0x000fec0003800000 */
.L_x_139:
[----:B------:R-:W-:Y:S02]  /*19d0*/  HFMA2 R4, -RZ, RZ, 12056, 0.000199794769287109375 ;  /* 0x71e30a8cff047431 */ /* 0x000fe400000001ff */
[----:B------:R-:W-:-:S07]  /*19e0*/  IMAD.MOV.U32 R5, RZ, RZ, 0x3ff00a33 ;  /* 0x3ff00a33ff057424 */ /* 0x000fce00078e00ff */
.L_x_115:
[----:B------:R-:W-:Y:S05]  /*19f0*/  BSYNC.RECONVERGENT B0 ;  /* 0x0000000000007941 */ /* 0x000fea0003800200 */
.L_x_110:
[----:B------:R-:W0:Y:S01]  /*1a00*/  LDC.64 R6, c[0x0][0x390] ;  /* 0x0000e400ff067b82 */ /* 0x000e220000000a00 */
[----:B-----5:R-:W-:Y:S01]  /*1a10*/  DMUL R2, R2, R4 ;  /* 0x0000000402027228 */ /* 0x020fe20000000000 */
[----:B0-----:R-:W-:-:S06]  /*1a20*/  IMAD.WIDE R4, R0, 0x8, R6 ;  /* 0x0000000800047825 */ /* 0x001fcc00078e0206 */
[----:B------:R-:W-:Y:S01]  /*1a30*/  STG.E.64 desc[UR4][R4.64], R2 ;  /* 0x0000000204007986 */ /* 0x000fe2000c101b04 */
[----:B------:R-:W-:Y:S05]  /*1a40*/  EXIT ;  /* 0x000000000000794d */ /* 0x000fea0003800000 */
.L_x_140:
        /* <DEDUP_REMOVED lines=11> */
.L_x_297:


//--------------------- .text._Z28apply_correction_uniform_f64PKddiPdi --------------------------
	.section	.text._Z28apply_correction_uniform_f64PKddiPdi,"ax",@progbits
	.align	128
        .global         _Z28apply_correction_uniform_f64PKddiPdi
        .type           _Z28apply_correction_uniform_f64PKddiPdi,@function
        .size           _Z28apply_correction_uniform_f64PKddiPdi,(.L_x_284 - _Z28apply_correction_uniform_f64PKddiPdi)
        .other          _Z28apply_correction_uniform_f64PKddiPdi,@"STO_CUDA_ENTRY STV_DEFAULT"
_Z28apply_correction_uniform_f64PKddiPdi:
.text._Z28apply_correction_uniform_f64PKddiPdi:
        /* <DEDUP_REMOVED lines=10> */
[----:B------:R-:W2:Y:S06]  /*00a0*/  LDCU UR8, c[0x0][0x38c] ;  /* 0x00007180ff0877ac */ /* 0x000eac0008000800 */
[----:B------:R-:W3:Y:S01]  /*00b0*/  LDC.64 R10, c[0x0][0x388] ;  /* 0x0000e200ff0a7b82 */ /* 0x000ee20000000a00 */
[----:B------:R-:W4:Y:S01]  /*00c0*/  LDCU UR6, c[0x0][0x390] ;  /* 0x00007200ff0677ac */ /* 0x000f220008000800 */
[----:B0-----:R-:W-:-:S06]  /*00d0*/  IMAD.WIDE R4, R0, 0x8, R4 ;  /* 0x0000000800047825 */ /* 0x001fcc00078e0204 */
[----:B-1----:R-:W5:Y:S01]  /*00e0*/  LDG.E.64.CONSTANT R4, desc[UR4][R4.64] ;  /* 0x0000000404047981 */ /* 0x002f62000c1e9b00 */
[----:B--2---:R-:W3:Y:S01]  /*00f0*/  MUFU.RCP64H R3, UR8 ;  /* 0x0000000800037d08 */ /* 0x004ee20008001800 */
[----:B------:R-:W-:Y:S01]  /*0100*/  IMAD.MOV.U32 R2, RZ, RZ, 0x1 ;  /* 0x00000001ff027424 */ /* 0x000fe200078e00ff */
[----:B------:R-:W-:-:S05]  /*0110*/  UMOV UR7, 0x3f9c0d79 ;  /* 0x3f9c0d7900077882 */ /* 0x000fca0000000000 */
[----:B---3--:R-:W-:-:S08]  /*0120*/  DFMA R6, R2, -R10, 1 ;  /* 0x3ff000000206742b */ /* 0x008fd0000000080a */
[----:B------:R-:W-:Y:S02]  /*0130*/  DFMA R8, R6, R6, R6 ;  /* 0x000000060608722b */ /* 0x000fe40000000006 */
[----:B----4-:R-:W0:Y:S01]  /*0140*/  I2F.F64 R6, UR6 ;  /* 0x0000000600067d12 */ /* 0x010e220008201c00 */
[----:B------:R-:W-:-:S05]  /*0150*/  UMOV UR6, 0x305d00ad ;  /* 0x305d00ad00067882 */ /* 0x000fca0000000000 */
[----:B------:R-:W-:-:S08]  /*0160*/  DFMA R8, R2, R8, R2 ;  /* 0x000000080208722b */ /* 0x000fd00000000002 */
[----:B------:R-:W-:Y:S02]  /*0170*/  DFMA R2, R8, -R10, 1 ;  /* 0x3ff000000802742b */ /* 0x000fe4000000080a */
[----:B0-----:R-:W-:-:S06]  /*0180*/  DMUL R6, R6, UR6 ;  /* 0x0000000606067c28 */ /* 0x001fcc0008000000 */
[----:B------:R-:W-:-:S04]  /*0190*/  DFMA R2, R8, R2, R8 ;  /* 0x000000020802722b */ /* 0x000fc80000000008 */
[----:B------:R-:W-:-:S04]  /*01a0*/  FSETP.GEU.AND P1, PT, |R7|, 6.5827683646048100446e-37, PT ;  /* 0x036000000700780b */ /* 0x000fc80003f2e200 */
[----:B------:R-:W-:-:S08]  /*01b0*/  DMUL R8, R6, R2 ;  /* 0x0000000206087228 */ /* 0x000fd00000000000 */
[----:B------:R-:W-:-:S08]  /*01c0*/  DFMA R10, R8, -R10, R6 ;  /* 0x8000000a080a722b */ /* 0x000fd00000000006 */
[----:B------:R-:W-:-:S10]  /*01d0*/  DFMA R2, R2, R10, R8 ;  /* 0x0000000a0202722b */ /* 0x000fd40000000008 */
[----:B------:R-:W-:-:S05]  /*01e0*/  FFMA R8, RZ, UR8, R3 ;  /* 0x00000008ff087c23 */ /* 0x000fca0008000003 */
[----:B------:R-:W-:-:S13]  /*01f0*/  FSETP.GT.AND P0, PT, |R8|, 1.469367938527859385e-39, PT ;  /* 0x001000000800780b */ /* 0x000fda0003f04200 */
[----:B------:R-:W-:Y:S05]  /*0200*/  @P0 BRA P1, `(.L_x_141) ;  /* 0x0000000000080947 */ /* 0x000fea0000800000 */
[----:B------:R-:W-:-:S07]  /*0210*/  MOV R12, 0x230 ;  /* 0x00000230000c7802 */ /* 0x000fce0000000f00 */
[----:B-----5:R-:W-:Y:S05]  /*0220*/  CALL.REL.NOINC `($__internal_3_$__cuda_sm20_div_rn_f64_full) ;  /* 0x0000000000187944 */ /* 0x020fea0003c00000 */
.L_x_141:
[----:B------:R-:W0:Y:S01]  /*0230*/  LDC.64 R6, c[0x0][0x398] ;  /* 0x0000e600ff067b82 */ /* 0x000e220000000a00 */
[----:B------:R-:W-:-:S08]  /*0240*/  DADD R2, R2, 1 ;  /* 0x3ff0000002027429 */ /* 0x000fd00000000000 */
[----:B-----5:R-:W-:Y:S01]  /*0250*/  DMUL R2, R4, R2 ;  /* 0x0000000204027228 */ /* 0x020fe20000000000 */
[----:B0-----:R-:W-:-:S06]  /*0260*/  IMAD.WIDE R4, R0, 0x8, R6 ;  /* 0x0000000800047825 */ /* 0x001fcc00078e0206 */
[----:B------:R-:W-:Y:S01]  /*0270*/  STG.E.64 desc[UR4][R4.64], R2 ;  /* 0x0000000204007986 */ /* 0x000fe2000c101b04 */
[----:B------:R-:W-:Y:S05]  /*0280*/  EXIT ;  /* 0x000000000000794d */ /* 0x000fea0003800000 */
        .weak           $__internal_3_$__cuda_sm20_div_rn_f64_full
        .type           $__internal_3_$__cuda_sm20_div_rn_f64_full,@function
        .size           $__internal_3_$__cuda_sm20_div_rn_f64_full,(.L_x_284 - $__internal_3_$__cuda_sm20_div_rn_f64_full)
$__internal_3_$__cuda_sm20_div_rn_f64_full:
[----:B------:R-:W0:Y:S01]  /*0290*/  LDC.64 R10, c[0x0][0x388] ;  /* 0x0000e200ff0a7b82 */ /* 0x000e220000000a00 */
[----:B------:R-:W-:Y:S01]  /*02a0*/  IMAD.MOV.U32 R14, RZ, RZ, 0x1 ;  /* 0x00000001ff0e7424 */ /* 0x000fe200078e00ff */
[C---:B------:R-:W-:Y:S01]  /*02b0*/  FSETP.GEU.AND P2, PT, |R7|.reuse, 1.469367938527859385e-39, PT ;  /* 0x001000000700780b */ /* 0x040fe20003f4e200 */
[----:B------:R-:W-:Y:S01]  /*02c0*/  IMAD.MOV.U32 R21, RZ, RZ, 0x1ca00000 ;  /* 0x1ca00000ff157424 */ /* 0x000fe200078e00ff */
[----:B------:R-:W-:-:S05]  /*02d0*/  LOP3.LUT R20, R7, 0x7ff00000, RZ, 0xc0, !PT ;  /* 0x7ff0000007147812 */ /* 0x000fca00078ec0ff */
[----:B------:R-:W-:Y:S01]  /*02e0*/  IMAD.MOV.U32 R22, RZ, RZ, R20 ;  /* 0x000000ffff167224 */ /* 0x000fe200078e0014 */
[C---:B0-----:R-:W-:Y:S02]  /*02f0*/  FSETP.GEU.AND P0, PT, |R11|.reuse, 1.469367938527859385e-39, PT ;  /* 0x001000000b00780b */ /* 0x041fe40003f0e200 */
[C---:B------:R-:W-:Y:S02]  /*0300*/  LOP3.LUT R8, R11.reuse, 0x800fffff, RZ, 0xc0, !PT ;  /* 0x800fffff0b087812 */ /* 0x040fe400078ec0ff */
[----:B------:R-:W-:Y:S02]  /*0310*/  LOP3.LUT R13, R11, 0x7ff00000, RZ, 0xc0, !PT ;  /* 0x7ff000000b0d7812 */ /* 0x000fe400078ec0ff */
[----:B------:R-:W-:Y:S01]  /*0320*/  LOP3.LUT R9, R8, 0x3ff00000, RZ, 0xfc, !PT ;  /* 0x3ff0000008097812 */ /* 0x000fe200078efcff */
[----:B------:R-:W-:Y:S01]  /*0330*/  IMAD.MOV.U32 R8, RZ, RZ, R10 ;  /* 0x000000ffff087224 */ /* 0x000fe200078e000a */
[----:B------:R-:W-:Y:S01]  /*0340*/  ISETP.GE.U32.AND P1, PT, R20, R13, PT ;  /* 0x0000000d1400720c */ /* 0x000fe20003f26070 */
[----:B------:R-:W-:-:S03]  /*0350*/  IMAD.MOV.U32 R23, RZ, RZ, R13 ;  /* 0x000000ffff177224 */ /* 0x000fc600078e000d */
[----:B------:R-:W-:Y:S01]  /*0360*/  SEL R21, R21, 0x63400000, !P1 ;  /* 0x6340000015157807 */ /* 0x000fe20004800000 */
[----:B------:R-:W0:Y:S03]  /*0370*/  @!P0 LDC.64 R2, c[0x0][0x388] ;  /* 0x0000e200ff028b82 */ /* 0x000e260000000a00 */
[----:B------:R-:W-:-:S04]  /*0380*/  @!P2 LOP3.LUT R16, R21, 0x80000000, R7, 0xf8, !PT ;  /* 0x800000001510a812 */ /* 0x000fc800078ef807 */
[----:B------:R-:W-:Y:S01]  /*0390*/  @!P2 LOP3.LUT R17, R16, 0x100000, RZ, 0xfc, !PT ;  /* 0x001000001011a812 */ /* 0x000fe200078efcff */
[----:B------:R-:W-:Y:S01]  /*03a0*/  @!P2 IMAD.MOV.U32 R16, RZ, RZ, RZ ;  /* 0x000000ffff10a224 */ /* 0x000fe200078e00ff */
[----:B0-----:R-:W-:-:S06]  /*03b0*/  @!P0 DMUL R8, R2, 8.98846567431157953865e+307 ;  /* 0x7fe0000002088828 */ /* 0x001fcc0000000000 */
[----:B------:R-:W0:Y:S04]  /*03c0*/  MUFU.RCP64H R15, R9 ;  /* 0x00000009000f7308 */ /* 0x000e280000001800 */
[----:B------:R-:W-:-:S05]  /*03d0*/  @!P0 LOP3.LUT R23, R9, 0x7ff00000, RZ, 0xc0, !PT ;  /* 0x7ff0000009178812 */ /* 0x000fca00078ec0ff */
[----:B------:R-:W-:Y:S01]  /*03e0*/  VIADD R25, R23, 0xffffffff ;  /* 0xffffffff17197836 */ /* 0x000fe20000000000 */
[----:B0-----:R-:W-:-:S08]  /*03f0*/  DFMA R2, R14, -R8, 1 ;  /* 0x3ff000000e02742b */ /* 0x001fd00000000808 */
[----:B------:R-:W-:-:S08]  /*0400*/  DFMA R2, R2, R2, R2 ;  /* 0x000000020202722b */ /* 0x000fd00000000002 */
[----:B------:R-:W-:Y:S01]  /*0410*/  DFMA R14, R14, R2, R14 ;  /* 0x000000020e0e722b */ /* 0x000fe2000000000e */
[----:B------:R-:W-:Y:S01]  /*0420*/  LOP3.LUT R3, R21, 0x800fffff, R7, 0xf8, !PT ;  /* 0x800fffff15037812 */ /* 0x000fe200078ef807 */
[----:B------:R-:W-:-:S06]  /*0430*/  IMAD.MOV.U32 R2, RZ, RZ, R6 ;  /* 0x000000ffff027224 */ /* 0x000fcc00078e0006 */
[----:B------:R-:W-:Y:S02]  /*0440*/  DFMA R18, R14, -R8, 1 ;  /* 0x3ff000000e12742b */ /* 0x000fe40000000808 */
[----:B------:R-:W-:-:S06]  /*0450*/  @!P2 DFMA R2, R2, 2, -R16 ;  /* 0x400000000202a82b */ /* 0x000fcc0000000810 */
[----:B------:R-:W-:-:S04]  /*0460*/  DFMA R14, R14, R18, R14 ;  /* 0x000000120e0e722b */ /* 0x000fc8000000000e */
[----:B------:R-:W-:-:S04]  /*0470*/  @!P2 LOP3.LUT R22, R3, 0x7ff00000, RZ, 0xc0, !PT ;  /* 0x7ff000000316a812 */ /* 0x000fc800078ec0ff */
[----:B------:R-:W-:Y:S01]  /*0480*/  DMUL R16, R14, R2 ;  /* 0x000000020e107228 */ /* 0x000fe20000000000 */
[----:B------:R-:W-:-:S05]  /*0490*/  VIADD R24, R22, 0xffffffff ;  /* 0xffffffff16187836 */ /* 0x000fca0000000000 */
[----:B------:R-:W-:Y:S02]  /*04a0*/  ISETP.GT.U32.AND P0, PT, R24, 0x7feffffe, PT ;  /* 0x7feffffe1800780c */ /* 0x000fe40003f04070 */
[----:B------:R-:W-:Y:S02]  /*04b0*/  DFMA R18, R16, -R8, R2 ;  /* 0x800000081012722b */ /* 0x000fe40000000002 */
[----:B------:R-:W-:-:S06]  /*04c0*/  ISETP.GT.U32.OR P0, PT, R25, 0x7feffffe, P0 ;  /* 0x7feffffe1900780c */ /* 0x000fcc0000704470 */
[----:B------:R-:W-:-:S07]  /*04d0*/  DFMA R18, R14, R18, R16 ;  /* 0x000000120e12722b */ /* 0x000fce0000000010 */
[----:B------:R-:W-:Y:S05]  /*04e0*/  @P0 BRA `(.L_x_142) ;  /* 0x0000000000600947 */ /* 0x000fea0003800000 */
[----:B------:R-:W-:-:S04]  /*04f0*/  VIADDMNMX R13, R20, -R13, 0xb9600000, !PT ;  /* 0xb9600000140d7446 */ /* 0x000fc8000780090d */
[----:B------:R-:W-:-:S05]  /*0500*/  VIMNMX R6, PT, PT, R13, 0x46a00000, PT ;  /* 0x46a000000d067848 */ /* 0x000fca0003fe0100 */
        /* <DEDUP_REMOVED lines=22> */
.L_x_142:
[----:B------:R-:W-:-:S14]  /*0670*/  DSETP.NAN.AND P0, PT, R6, R6, PT ;  /* 0x000000060600722a */ /* 0x000fdc0003f08000 */
[----:B------:R-:W-:Y:S05]  /*0680*/  @P0 BRA `(.L_x_144) ;  /* 0x0000000000480947 */ /* 0x000fea0003800000 */
[----:B------:R-:W0:Y:S02]  /*0690*/  LDC.64 R2, c[0x0][0x388] ;  /* 0x0000e200ff027b82 */ /* 0x000e240000000a00 */
[----:B0-----:R-:W-:-:S14]  /*06a0*/  DSETP.NAN.AND P0, PT, R2, R2, PT ;  /* 0x000000020200722a */ /* 0x001fdc0003f08000 */
        /* <DEDUP_REMOVED lines=13> */
.L_x_145:
[----:B------:R-:W-:Y:S01]  /*0780*/  LOP3.LUT R15, R11, 0x80000, RZ, 0xfc, !PT ;  /* 0x000800000b0f7812 */ /* 0x000fe200078efcff */
[----:B------:R-:W-:Y:S01]  /*0790*/  IMAD.MOV.U32 R14, RZ, RZ, R10 ;  /* 0x000000ffff0e7224 */ /* 0x000fe200078e000a */
[----:B------:R-:W-:Y:S06]  /*07a0*/  BRA `(.L_x_143) ;  /* 0x0000000000087947 */ /* 0x000fec0003800000 */
.L_x_144:
[----:B------:R-:W-:Y:S01]  /*07b0*/  LOP3.LUT R15, R7, 0x80000, RZ, 0xfc, !PT ;  /* 0x00080000070f7812 */ /* 0x000fe200078efcff */
[----:B------:R-:W-:-:S07]  /*07c0*/  IMAD.MOV.U32 R14, RZ, RZ, R6 ;  /* 0x000000ffff0e7224 */ /* 0x000fce00078e0006 */
.L_x_143:
[----:B------:R-:W-:Y:S02]  /*07d0*/  IMAD.MOV.U32 R13, RZ, RZ, 0x0 ;  /* 0x00000000ff0d7424 */ /* 0x000fe400078e00ff */
[----:B------:R-:W-:Y:S02]  /*07e0*/  IMAD.MOV.U32 R2, RZ, RZ, R14 ;  /* 0x000000ffff027224 */ /* 0x000fe400078e000e */
[----:B------:R-:W-:Y:S01]  /*07f0*/  IMAD.MOV.U32 R3, RZ, RZ, R15 ;  /* 0x000000ffff037224 */ /* 0x000fe200078e000f */
[----:B------:R-:W-:Y:S06]  /*0800*/  RET.REL.NODEC R12 `(_Z28apply_correction_uniform_f64PKddiPdi) ;  /* 0xfffffff40cfc7950 */ /* 0x000fec0003c3ffff */
.L_x_146:
        /* <DEDUP_REMOVED lines=15> */
.L_x_284:


//--------------------- .text._Z20apply_correction_f32PKfS0_PKiPfi --------------------------
	.section	.text._Z20apply_correction_f32PKfS0_PKiPfi,"ax",@progbits
	.align	128
        .global         _Z20apply_correction_f32PKfS0_PKiPfi
        .type           _Z20apply_correction_f32PKfS0_PKiPfi,@function
        .size           _Z20apply_correction_f32PKfS0_PKiPfi,(.L_x_285 - _Z20apply_correction_f32PKfS0_PKiPfi)
        .other          _Z20apply_correction_f32PKfS0_PKiPfi,@"STO_CUDA_ENTRY STV_DEFAULT"
_Z20apply_correction_f32PKfS0_PKiPfi:
.text._Z20apply_correction_f32PKfS0_PKiPfi:
        /* <DEDUP_REMOVED lines=14> */
[----:B------:R-:W2:Y:S01]  /*00e0*/  LDG.E.CONSTANT R4, desc[UR4][R4.64] ;  /* 0x0000000404047981 */ /* 0x000ea2000c1e9900 */
[----:B---3--:R-:W-:-:S13]  /*00f0*/  FSETP.NEU.AND P0, PT, R3, RZ, PT ;  /* 0x000000ff0300720b */ /* 0x008fda0003f0d000 */
[----:B------:R-:W0:Y:S02]  /*0100*/  @!P0 LDC.64 R8, c[0x0][0x398] ;  /* 0x0000e600ff088b82 */ /* 0x000e240000000a00 */
[----:B0-----:R-:W-:-:S05]  /*0110*/  @!P0 IMAD.WIDE R8, R2, 0x4, R8 ;  /* 0x0000000402088825 */ /* 0x001fca00078e0208 */
[----:B--2---:R0:W-:Y:S01]  /*0120*/  @!P0 STG.E desc[UR4][R8.64], R4 ;  /* 0x0000000408008986 */ /* 0x0041e2000c101904 */
[----:B------:R-:W-:Y:S05]  /*0130*/  @!P0 EXIT ;  /* 0x000000000000894d */ /* 0x000fea0003800000 */
[----:B------:R-:W1:Y:S02]  /*0140*/  LDC.64 R6, c[0x0][0x390] ;  /* 0x0000e400ff067b82 */ /* 0x000e640000000a00 */
[----:B-1----:R-:W-:-:S06]  /*0150*/  IMAD.WIDE R6, R2, 0x4, R6 ;  /* 0x0000000402067825 */ /* 0x002fcc00078e0206 */
[----:B------:R-:W2:Y:S01]  /*0160*/  LDG.E.CONSTANT R6, desc[UR4][R6.64] ;  /* 0x0000000406067981 */ /* 0x000ea2000c1e9900 */
[----:B0-----:R-:W0:Y:S01]  /*0170*/  MUFU.RCP R8, R3 ;  /* 0x0000000300087308 */ /* 0x001e220000001000 */
[----:B------:R-:W-:Y:S01]  /*0180*/  BSSY.RECONVERGENT B0, `(.L_x_147) ;  /* 0x000000d000007945 */ /* 0x000fe20003800200 */
[----:B0-----:R-:W-:-:S04]  /*0190*/  FFMA R5, -R3, R8, 1 ;  /* 0x3f80000003057423 */ /* 0x001fc80000000108 */
[----:B------:R-:W-:Y:S01]  /*01a0*/  FFMA R5, R8, R5, R8 ;  /* 0x0000000508057223 */ /* 0x000fe20000000008 */
[----:B--2---:R-:W-:-:S05]  /*01b0*/  I2FP.F32.S32 R0, R6 ;  /* 0x0000000600007245 */ /* 0x004fca0000201400 */
[----:B------:R-:W-:-:S04]  /*01c0*/  FMUL R0, R0, 0.027395147830247879028 ;  /* 0x3ce06bca00007820 */ /* 0x000fc80000400000 */
[----:B------:R-:W0:Y:S01]  /*01d0*/  FCHK P0, R0, R3 ;  /* 0x0000000300007302 */ /* 0x000e220000000000 */
[----:B------:R-:W-:-:S04]  /*01e0*/  FFMA R8, R0, R5, RZ ;  /* 0x0000000500087223 */ /* 0x000fc800000000ff */
[----:B------:R-:W-:-:S04]  /*01f0*/  FFMA R9, -R3, R8, R0 ;  /* 0x0000000803097223 */ /* 0x000fc80000000100 */
[----:B------:R-:W-:Y:S01]  /*0200*/  FFMA R5, R5, R9, R8 ;  /* 0x0000000905057223 */ /* 0x000fe20000000008 */
[----:B0-----:R-:W-:Y:S06]  /*0210*/  @!P0 BRA `(.L_x_148) ;  /* 0x00000000000c8947 */ /* 0x001fec0003800000 */
[----:B------:R-:W-:-:S07]  /*0220*/  MOV R6, 0x240 ;  /* 0x0000024000067802 */ /* 0x000fce0000000f00 */
[----:B------:R-:W-:Y:S05]  /*0230*/  CALL.REL.NOINC `($__internal_4_$__cuda_sm3x_div_rn_noftz_f32_slowpath) ;  /* 0x0000000000207944 */ /* 0x000fea0003c00000 */
[----:B------:R-:W-:-:S07]  /*0240*/  IMAD.MOV.U32 R5, RZ, RZ, R0 ;  /* 0x000000ffff057224 */ /* 0x000fce00078e0000 */
.L_x_148:
[----:B------:R-:W-:Y:S05]  /*0250*/  BSYNC.RECONVERGENT B0 ;  /* 0x0000000000007941 */ /* 0x000fea0003800200 */
.L_x_147:
[----:B------:R-:W0:Y:S01]  /*0260*/  LDC.64 R6, c[0x0][0x398] ;  /* 0x0000e600ff067b82 */ /* 0x000e220000000a00 */
[----:B------:R-:W-:-:S04]  /*0270*/  FADD R5, R5, 1 ;  /* 0x3f80000005057421 */ /* 0x000fc80000000000 */
[----:B------:R-:W-:Y:S01]  /*0280*/  FMUL R5, R4, R5 ;  /* 0x0000000504057220 */ /* 0x000fe20000400000 */
[----:B0-----:R-:W-:-:S05]  /*0290*/  IMAD.WIDE R6, R2, 0x4, R6 ;  /* 0x0000000402067825 */ /* 0x001fca00078e0206 */
[----:B------:R-:W-:Y:S01]  /*02a0*/  STG.E desc[UR4][R6.64], R5 ;  /* 0x0000000506007986 */ /* 0x000fe2000c101904 */
[----:B------:R-:W-:Y:S05]  /*02b0*/  EXIT ;  /* 0x000000000000794d */ /* 0x000fea0003800000 */
        .weak           $__internal_4_$__cuda_sm3x_div_rn_noftz_f32_slowpath
        .type           $__internal_4_$__cuda_sm3x_div_rn_noftz_f32_slowpath,@function
        .size           $__internal_4_$__cuda_sm3x_div_rn_noftz_f32_slowpath,(.L_x_285 - $__internal_4_$__cuda_sm3x_div_rn_noftz_f32_slowpath)
$__internal_4_$__cuda_sm3x_div_rn_noftz_f32_slowpath:
[--C-:B------:R-:W-:Y:S01]  /*02c0*/  SHF.R.U32.HI R7, RZ, 0x17, R3.reuse ;  /* 0x00000017ff077819 */ /* 0x100fe20000011603 */
[----:B------:R-:W-:Y:S01]  /*02d0*/  BSSY.RECONVERGENT B1, `(.L_x_149) ;  /* 0x0000064000017945 */ /* 0x000fe20003800200 */
[--C-:B------:R-:W-:Y:S01]  /*02e0*/  SHF.R.U32.HI R5, RZ, 0x17, R0.reuse ;  /* 0x00000017ff057819 */ /* 0x100fe20000011600 */
[----:B------:R-:W-:Y:S01]  /*02f0*/  IMAD.MOV.U32 R8, RZ, RZ, R0 ;  /* 0x000000ffff087224 */ /* 0x000fe200078e0000 */
[----:B------:R-:W-:Y:S01]  /*0300*/  LOP3.LUT R7, R7, 0xff, RZ, 0xc0, !PT ;  /* 0x000000ff07077812 */ /* 0x000fe200078ec0ff */
[----:B------:R-:W-:Y:S01]  /*0310*/  IMAD.MOV.U32 R9, RZ, RZ, R3 ;  /* 0x000000ffff097224 */ /* 0x000fe200078e0003 */
[----:B------:R-:W-:-:S03]  /*0320*/  LOP3.LUT R5, R5, 0xff, RZ, 0xc0, !PT ;  /* 0x000000ff05057812 */ /* 0x000fc600078ec0ff */
[----:B------:R-:W-:Y:S02]  /*0330*/  VIADD R12, R7, 0xffffffff ;  /* 0xffffffff070c7836 */ /* 0x000fe40000000000 */
[----:B------:R-:W-:-:S03]  /*0340*/  VIADD R11, R5, 0xffffffff ;  /* 0xffffffff050b7836 */ /* 0x000fc60000000000 */
[----:B------:R-:W-:-:S04]  /*0350*/  ISETP.GT.U32.AND P0, PT, R12, 0xfd, PT ;  /* 0x000000fd0c00780c */ /* 0x000fc80003f04070 */
[----:B------:R-:W-:-:S13]  /*0360*/  ISETP.GT.U32.OR P0, PT, R11, 0xfd, P0 ;  /* 0x000000fd0b00780c */ /* 0x000fda0000704470 */
[----:B------:R-:W-:Y:S01]  /*0370*/  @!P0 IMAD.MOV.U32 R10, RZ, RZ, RZ ;  /* 0x000000ffff0a8224 */ /* 0x000fe200078e00ff */
[----:B------:R-:W-:Y:S06]  /*0380*/  @!P0 BRA `(.L_x_150) ;  /* 0x00000000005c8947 */ /* 0x000fec0003800000 */
[----:B------:R-:W-:Y:S02]  /*0390*/  FSETP.GTU.FTZ.AND P0, PT, |R0|, +INF , PT ;  /* 0x7f8000000000780b */ /* 0x000fe40003f1c200 */
[----:B------:R-:W-:-:S04]  /*03a0*/  FSETP.GTU.FTZ.AND P1, PT, |R3|, +INF , PT ;  /* 0x7f8000000300780b */ /* 0x000fc80003f3c200 */
[----:B------:R-:W-:-:S13]  /*03b0*/  PLOP3.LUT P0, PT, P0, P1, PT, 0xf8, 0x8f ;  /* 0x00000000008f781c */ /* 0x000fda0000703f70 */
[----:B------:R-:W-:Y:S05]  /*03c0*/  @P0 BRA `(.L_x_151) ;  /* 0x00000004004c0947 */ /* 0x000fea0003800000 */
[----:B------:R-:W-:-:S13]  /*03d0*/  LOP3.LUT P0, RZ, R9, 0x7fffffff, R8, 0xc8, !PT ;  /* 0x7fffffff09ff7812 */ /* 0x000fda000780c808 */
[----:B------:R-:W-:Y:S05]  /*03e0*/  @!P0 BRA `(.L_x_152) ;  /* 0x00000004003c8947 */ /* 0x000fea0003800000 */
[C---:B------:R-:W-:Y:S02]  /*03f0*/  FSETP.NEU.FTZ.AND P2, PT, |R0|.reuse, +INF , PT ;  /* 0x7f8000000000780b */ /* 0x040fe40003f5d200 */
[----:B------:R-:W-:Y:S02]  /*0400*/  FSETP.NEU.FTZ.AND P1, PT, |R3|, +INF , PT ;  /* 0x7f8000000300780b */ /* 0x000fe40003f3d200 */
[----:B------:R-:W-:-:S11]  /*0410*/  FSETP.NEU.FTZ.AND P0, PT, |R0|, +INF , PT ;  /* 0x7f8000000000780b */ /* 0x000fd60003f1d200 */
[----:B------:R-:W-:Y:S05]  /*0420*/  @!P1 BRA !P2, `(.L_x_152) ;  /* 0x00000004002c9947 */ /* 0x000fea0005000000 */
[----:B------:R-:W-:-:S04]  /*0430*/  LOP3.LUT P2, RZ, R8, 0x7fffffff, RZ, 0xc0, !PT ;  /* 0x7fffffff08ff7812 */ /* 0x000fc8000784c0ff */
[----:B------:R-:W-:-:S13]  /*0440*/  PLOP3.LUT P1, PT, P1, P2, PT, 0x2f, 0xf2 ;  /* 0x0000000000f2781c */ /* 0x000fda0000f24577 */
[----:B------:R-:W-:Y:S05]  /*0450*/  @P1 BRA `(.L_x_153) ;  /* 0x0000000400181947 */ /* 0x000fea0003800000 */
[----:B------:R-:W-:-:S04]  /*0460*/  LOP3.LUT P1, RZ, R9, 0x7fffffff, RZ, 0xc0, !PT ;  /* 0x7fffffff09ff7812 */ /* 0x000fc8000782c0ff */
[----:B------:R-:W-:-:S13]  /*0470*/  PLOP3.LUT P0, PT, P0, P1, PT, 0x2f, 0xf2 ;  /* 0x0000000000f2781c */ /* 0x000fda0000702577 */
[----:B------:R-:W-:Y:S05]  /*0480*/  @P0 BRA `(.L_x_154) ;  /* 0x0000000400000947 */ /* 0x000fea0003800000 */
[----:B------:R-:W-:Y:S02]  /*0490*/  ISETP.GE.AND P0, PT, R11, RZ, PT ;  /* 0x000000ff0b00720c */ /* 0x000fe40003f06270 */
[----:B------:R-:W-:-:S11]  /*04a0*/  ISETP.GE.AND P1, PT, R12, RZ, PT ;  /* 0x000000ff0c00720c */ /* 0x000fd60003f26270 */
[----:B------:R-:W-:Y:S02]  /*04b0*/  @P0 IMAD.MOV.U32 R10, RZ, RZ, RZ ;  /* 0x000000ffff0a0224 */ /* 0x000fe400078e00ff */
[----:B------:R-:W-:Y:S01]  /*04c0*/  @!P0 FFMA R8, R0, 1.84467440737095516160e+19, RZ ;  /* 0x5f80000000088823 */ /* 0x000fe200000000ff */
[----:B------:R-:W-:Y:S02]  /*04d0*/  @!P0 IMAD.MOV.U32 R10, RZ, RZ, -0x40 ;  /* 0xffffffc0ff0a8424 */ /* 0x000fe400078e00ff */
[----:B------:R-:W-:Y:S02]  /*04e0*/  @!P1 FFMA R9, R3, 1.84467440737095516160e+19, RZ ;  /* 0x5f80000003099823 */ /* 0x000fe400000000ff */
[----:B------:R-:W-:-:S07]  /*04f0*/  @!P1 VIADD R10, R10, 0x40 ;  /* 0x000000400a0a9836 */ /* 0x000fce0000000000 */
.L_x_150:
[----:B------:R-:W-:Y:S01]  /*0500*/  LEA R0, R7, 0xc0800000, 0x17 ;  /* 0xc080000007007811 */ /* 0x000fe200078eb8ff */
[----:B------:R-:W-:Y:S01]  /*0510*/  VIADD R5, R5, 0xffffff81 ;  /* 0xffffff8105057836 */ /* 0x000fe20000000000 */
[----:B------:R-:W-:Y:S03]  /*0520*/  BSSY.RECONVERGENT B2, `(.L_x_155) ;  /* 0x0000035000027945 */ /* 0x000fe60003800200 */
[----:B------:R-:W-:Y:S02]  /*0530*/  IMAD.IADD R9, R9, 0x1, -R0 ;  /* 0x0000000109097824 */ /* 0x000fe400078e0a00 */
[C---:B------:R-:W-:Y:S01]  /*0540*/  IMAD R0, R5.reuse, -0x800000, R8 ;  /* 0xff80000005007824 */ /* 0x040fe200078e0208 */
[----:B------:R-:W-:Y:S01]  /*0550*/  IADD3 R5, PT, PT, R5, 0x7f, -R7 ;  /* 0x0000007f05057810 */ /* 0x000fe20007ffe807 */
[----:B------:R-:W0:Y:S01]  /*0560*/  MUFU.RCP R3, R9 ;  /* 0x0000000900037308 */ /* 0x000e220000001000 */
[----:B------:R-:W-:-:S03]  /*0570*/  FADD.FTZ R11, -R9, -RZ ;  /* 0x800000ff090b7221 */ /* 0x000fc60000010100 */
[----:B------:R-:W-:Y:S02]  /*0580*/  IMAD.IADD R5, R5, 0x1, R10 ;  /* 0x0000000105057824 */ /* 0x000fe400078e020a */
[----:B0-----:R-:W-:-:S04]  /*0590*/  FFMA R12, R3, R11, 1 ;  /* 0x3f800000030c7423 */ /* 0x001fc8000000000b */
[----:B------:R-:W-:-:S04]  /*05a0*/  FFMA R12, R3, R12, R3 ;  /* 0x0000000c030c7223 */ /* 0x000fc80000000003 */
[----:B------:R-:W-:-:S04]  /*05b0*/  FFMA R3, R0, R12, RZ ;  /* 0x0000000c00037223 */ /* 0x000fc800000000ff */
[----:B------:R-:W-:-:S04]  /*05c0*/  FFMA R8, R11, R3, R0 ;  /* 0x000000030b087223 */ /* 0x000fc80000000000 */
[----:B------:R-:W-:-:S04]  /*05d0*/  FFMA R13, R12, R8, R3 ;  /* 0x000000080c0d7223 */ /* 0x000fc80000000003 */
[----:B------:R-:W-:-:S04]  /*05e0*/  FFMA R8, R11, R13, R0 ;  /* 0x0000000d0b087223 */ /* 0x000fc80000000000 */
[----:B------:R-:W-:-:S05]  /*05f0*/  FFMA R0, R12, R8, R13 ;  /* 0x000000080c007223 */ /* 0x000fca000000000d */
[----:B------:R-:W-:-:S04]  /*0600*/  SHF.R.U32.HI R3, RZ, 0x17, R0 ;  /* 0x00000017ff037819 */ /* 0x000fc80000011600 */
[----:B------:R-:W-:-:S05]  /*0610*/  LOP3.LUT R3, R3, 0xff, RZ, 0xc0, !PT ;  /* 0x000000ff03037812 */ /* 0x000fca00078ec0ff */
[----:B------:R-:W-:-:S04]  /*0620*/  IMAD.IADD R7, R3, 0x1, R5 ;  /* 0x0000000103077824 */ /* 0x000fc800078e0205 */
[----:B------:R-:W-:-:S05]  /*0630*/  VIADD R3, R7, 0xffffffff ;  /* 0xffffffff07037836 */ /* 0x000fca0000000000 */
[----:B------:R-:W-:-:S13]  /*0640*/  ISETP.GE.U32.AND P0, PT, R3, 0xfe, PT ;  /* 0x000000fe0300780c */ /* 0x000fda0003f06070 */
[----:B------:R-:W-:Y:S05]  /*0650*/  @!P0 BRA `(.L_x_156) ;  /* 0x0000000000808947 */ /* 0x000fea0003800000 */
[----:B------:R-:W-:-:S13]  /*0660*/  ISETP.GT.AND P0, PT, R7, 0xfe, PT ;  /* 0x000000fe0700780c */ /* 0x000fda0003f04270 */
[----:B------:R-:W-:Y:S05]  /*0670*/  @P0 BRA `(.L_x_157) ;  /* 0x00000000006c0947 */ /* 0x000fea0003800000 */
[----:B------:R-:W-:-:S13]  /*0680*/  ISETP.GE.AND P0, PT, R7, 0x1, PT ;  /* 0x000000010700780c */ /* 0x000fda0003f06270 */
[----:B------:R-:W-:Y:S05]  /*0690*/  @P0 BRA `(.L_x_158) ;  /* 0x0000000000740947 */ /* 0x000fea0003800000 */
[----:B------:R-:W-:Y:S02]  /*06a0*/  ISETP.GE.AND P0, PT, R7, -0x18, PT ;  /* 0xffffffe80700780c */ /* 0x000fe40003f06270 */
[----:B------:R-:W-:-:S11]  /*06b0*/  LOP3.LUT R0, R0, 0x80000000, RZ, 0xc0, !PT ;  /* 0x8000000000007812 */ /* 0x000fd600078ec0ff */
[----:B------:R-:W-:Y:S05]  /*06c0*/  @!P0 BRA `(.L_x_158) ;  /* 0x0000000000688947 */ /* 0x000fea0003800000 */
[CC--:B------:R-:W-:Y:S01]  /*06d0*/  FFMA.RZ R3, R12.reuse, R8.reuse, R13 ;  /* 0x000000080c037223 */ /* 0x0c0fe2000000c00d */
[C---:B------:R-:W-:Y:S01]  /*06e0*/  VIADD R10, R7.reuse, 0x20 ;  /* 0x00000020070a7836 */ /* 0x040fe20000000000 */
[C---:B------:R-:W-:Y:S02]  /*06f0*/  ISETP.NE.AND P2, PT, R7.reuse, RZ, PT ;  /* 0x000000ff0700720c */ /* 0x040fe40003f45270 */
[----:B------:R-:W-:Y:S01]  /*0700*/  ISETP.NE.AND P1, PT, R7, RZ, PT ;  /* 0x000000ff0700720c */ /* 0x000fe20003f25270 */
[----:B------:R-:W-:Y:S01]  /*0710*/  IMAD.MOV R7, RZ, RZ, -R7 ;  /* 0x000000ffff077224 */ /* 0x000fe200078e0a07 */
[----:B------:R-:W-:Y:S01]  /*0720*/  LOP3.LUT R5, R3, 0x7fffff, RZ, 0xc0, !PT ;  /* 0x007fffff03057812 */ /* 0x000fe200078ec0ff */
[CCC-:B------:R-:W-:Y:S01]  /*0730*/  FFMA.RP R3, R12.reuse, R8.reuse, R13.reuse ;  /* 0x000000080c037223 */ /* 0x1c0fe2000000800d */
[----:B------:R-:W-:Y:S02]  /*0740*/  FFMA.RM R8, R12, R8, R13 ;  /* 0x000000080c087223 */ /* 0x000fe4000000400d */
[----:B------:R-:W-:-:S03]  /*0750*/  LOP3.LUT R5, R5, 0x800000, RZ, 0xfc, !PT ;  /* 0x0080000005057812 */ /* 0x000fc600078efcff */
[----:B------:R-:W-:Y:S02]  /*0760*/  FSETP.NEU.FTZ.AND P0, PT, R3, R8, PT ;  /* 0x000000080300720b */ /* 0x000fe40003f1d000 */
[----:B------:R-:W-:Y:S02]  /*0770*/  SHF.L.U32 R10, R5, R10, RZ ;  /* 0x0000000a050a7219 */ /* 0x000fe400000006ff */
[----:B------:R-:W-:Y:S02]  /*0780*/  SEL R8, R7, RZ, P2 ;  /* 0x000000ff07087207 */ /* 0x000fe40001000000 */
[----:B------:R-:W-:Y:S02]  /*0790*/  ISETP.NE.AND P1, PT, R10, RZ, P1 ;  /* 0x000000ff0a00720c */ /* 0x000fe40000f25270 */
[----:B------:R-:W-:Y:S02]  /*07a0*/  SHF.R.U32.HI R8, RZ, R8, R5 ;  /* 0x00000008ff087219 */ /* 0x000fe40000011605 */
[----:B------:R-:W-:-:S02]  /*07b0*/  PLOP3.LUT P0, PT, P0, P1, PT, 0xf8, 0x8f ;  /* 0x00000000008f781c */ /* 0x000fc40000703f70 */
[----:B------:R-:W-:Y:S02]  /*07c0*/  SHF.R.U32.HI R10, RZ, 0x1, R8 ;  /* 0x00000001ff0a7819 */ /* 0x000fe40000011608 */
[----:B------:R-:W-:-:S04]  /*07d0*/  SEL R3, RZ, 0x1, !P0 ;  /* 0x00000001ff037807 */ /* 0x000fc80004000000 */
[----:B------:R-:W-:-:S04]  /*07e0*/  LOP3.LUT R3, R3, 0x1, R10, 0xf8, !PT ;  /* 0x0000000103037812 */ /* 0x000fc800078ef80a */
[----:B------:R-:W-:-:S05]  /*07f0*/  LOP3.LUT R3, R3, R8, RZ, 0xc0, !PT ;  /* 0x0000000803037212 */ /* 0x000fca00078ec0ff */
[----:B------:R-:W-:-:S05]  /*0800*/  IMAD.IADD R3, R10, 0x1, R3 ;  /* 0x000000010a037824 */ /* 0x000fca00078e0203 */
[----:B------:R-:W-:Y:S01]  /*0810*/  LOP3.LUT R0, R3, R0, RZ, 0xfc, !PT ;  /* 0x0000000003007212 */ /* 0x000fe200078efcff */
[----:B------:R-:W-:Y:S06]  /*0820*/  BRA `(.L_x_158) ;  /* 0x0000000000107947 */ /* 0x000fec0003800000 */
.L_x_157:
[----:B------:R-:W-:-:S04]  /*0830*/  LOP3.LUT R0, R0, 0x80000000, RZ, 0xc0, !PT ;  /* 0x8000000000007812 */ /* 0x000fc800078ec0ff */
[----:B------:R-:W-:Y:S01]  /*0840*/  LOP3.LUT R0, R0, 0x7f800000, RZ, 0xfc, !PT ;  /* 0x7f80000000007812 */ /* 0x000fe200078efcff */
[----:B------:R-:W-:Y:S06]  /*0850*/  BRA `(.L_x_158) ;  /* 0x0000000000047947 */ /* 0x000fec0003800000 */
.L_x_156:
[----:B------:R-:W-:-:S07]  /*0860*/  IMAD R0, R5, 0x800000, R0 ;  /* 0x0080000005007824 */ /* 0x000fce00078e0200 */
.L_x_158:
[----:B------:R-:W-:Y:S05]  /*0870*/  BSYNC.RECONVERGENT B2 ;  /* 0x0000000000027941 */ /* 0x000fea0003800200 */
.L_x_155:
[----:B------:R-:W-:Y:S05]  /*0880*/  BRA `(.L_x_159) ;  /* 0x0000000000207947 */ /* 0x000fea0003800000 */
.L_x_154:
[----:B------:R-:W-:-:S04]  /*0890*/  LOP3.LUT R0, R9, 0x80000000, R8, 0x48, !PT ;  /* 0x8000000009007812 */ /* 0x000fc800078e4808 */
[----:B------:R-:W-:Y:S01]  /*08a0*/  LOP3.LUT R0, R0, 0x7f800000, RZ, 0xfc, !PT ;  /* 0x7f80000000007812 */ /* 0x000fe200078efcff */
[----:B------:R-:W-:Y:S06]  /*08b0*/  BRA `(.L_x_159) ;  /* 0x0000000000147947 */ /* 0x000fec0003800000 */
.L_x_153:
[----:B------:R-:W-:Y:S01]  /*08c0*/  LOP3.LUT R0, R9, 0x80000000, R8, 0x48, !PT ;  /* 0x8000000009007812 */ /* 0x000fe200078e4808 */
[----:B------:R-:W-:Y:S06]  /*08d0*/  BRA `(.L_x_159) ;  /* 0x00000000000c7947 */ /* 0x000fec0003800000 */
.L_x_152:
[----:B------:R-:W0:Y:S01]  /*08e0*/  MUFU.RSQ R0, -QNAN ;  /* 0xffc0000000007908 */ /* 0x000e220000001400 */
[----:B------:R-:W-:Y:S05]  /*08f0*/  BRA `(.L_x_159) ;  /* 0x0000000000047947 */ /* 0x000fea0003800000 */
.L_x_151:
[----:B------:R-:W-:-:S07]  /*0900*/  FADD.FTZ R0, R0, R3 ;  /* 0x0000000300007221 */ /* 0x000fce0000010000 */
.L_x_159:
[----:B------:R-:W-:Y:S05]  /*0910*/  BSYNC.RECONVERGENT B1 ;  /* 0x0000000000017941 */ /* 0x000fea0003800200 */
.L_x_149:
[----:B------:R-:W-:-:S04]  /*0920*/  IMAD.MOV.U32 R7, RZ, RZ, 0x0 ;  /* 0x00000000ff077424 */ /* 0x000fc800078e00ff */
[----:B0-----:R-:W-:Y:S05]  /*0930*/  RET.REL.NODEC R6 `(_Z20apply_correction_f32PKfS0_PKiPfi) ;  /* 0xfffffff406b07950 */ /* 0x001fea0003c3ffff */
.L_x_160:
        /* <DEDUP_REMOVED lines=12> */
.L_x_285:


//--------------------- .text._Z20apply_correction_f64PKdS0_PKiPdi --------------------------
	.section	.text._Z20apply_correction_f64PKdS0_PKiPdi,"ax",@progbits
	.align	128
        .global         _Z20apply_correction_f64PKdS0_PKiPdi
        .type           _Z20apply_correction_f64PKdS0_PKiPdi,@function
        .size           _Z20apply_correction_f64PKdS0_PKiPdi,(.L_x_286 - _Z20apply_correction_f64PKdS0_PKiPdi)
        .other          _Z20apply_correction_f64PKdS0_PKiPdi,@"STO_CUDA_ENTRY STV_DEFAULT"
_Z20apply_correction_f64PKdS0_PKiPdi:
.text._Z20apply_correction_f64PKdS0_PKiPdi:
        /* <DEDUP_REMOVED lines=13> */
[----:B--2---:R-:W-:-:S06]  /*00d0*/  IMAD.WIDE R4, R0, 0x8, R4 ;  /* 0x0000000800047825 */ /* 0x004fcc00078e0204 */
[----:B------:R-:W2:Y:S01]  /*00e0*/  LDG.E.64.CONSTANT R4, desc[UR4][R4.64] ;  /* 0x0000000404047981 */ /* 0x000ea2000c1e9b00 */
[----:B---3--:R-:W-:-:S14]  /*00f0*/  DSETP.NEU.AND P0, PT, R6, RZ, PT ;  /* 0x000000ff0600722a */ /* 0x008fdc0003f0d000 */
[----:B------:R-:W0:Y:S02]  /*0100*/  @!P0 LDC.64 R2, c[0x0][0x398] ;  /* 0x0000e600ff028b82 */ /* 0x000e240000000a00 */
[----:B0-----:R-:W-:-:S05]  /*0110*/  @!P0 IMAD.WIDE R2, R0, 0x8, R2 ;  /* 0x0000000800028825 */ /* 0x001fca00078e0202 */
[----:B--2---:R0:W-:Y:S01]  /*0120*/  @!P0 STG.E.64 desc[UR4][R2.64], R4 ;  /* 0x0000000402008986 */ /* 0x0041e2000c101b04 */
[----:B------:R-:W-:Y:S05]  /*0130*/  @!P0 EXIT ;  /* 0x000000000000894d */ /* 0x000fea0003800000 */
[----:B0-----:R-:W0:Y:S02]  /*0140*/  LDC.64 R2, c[0x0][0x390] ;  /* 0x0000e400ff027b82 */ /* 0x001e240000000a00 */
[----:B0-----:R-:W-:-:S05]  /*0150*/  IMAD.WIDE R2, R0, 0x4, R2 ;  /* 0x0000000400027825 */ /* 0x001fca00078e0202 */
        /* <DEDUP_REMOVED lines=21> */
[----:B------:R-:W-:Y:S05]  /*02b0*/  CALL.REL.NOINC `($__internal_5_$__cuda_sm20_div_rn_f64_full) ;  /* 0x00000000001c7944 */ /* 0x000fea0003c00000 */
.L_x_162:
[----:B------:R-:W-:Y:S05]  /*02c0*/  BSYNC.RECONVERGENT B0 ;  /* 0x0000000000007941 */ /* 0x000fea0003800200 */
.L_x_161:
[----:B------:R-:W0:Y:S01]  /*02d0*/  LDC.64 R6, c[0x0][0x398] ;  /* 0x0000e600ff067b82 */ /* 0x000e220000000a00 */
[----:B------:R-:W-:-:S08]  /*02e0*/  DADD R2, R2, 1 ;  /* 0x3ff0000002027429 */ /* 0x000fd00000000000 */
[----:B------:R-:W-:Y:S01]  /*02f0*/  DMUL R2, R4, R2 ;  /* 0x0000000204027228 */ /* 0x000fe20000000000 */
[----:B0-----:R-:W-:-:S06]  /*0300*/  IMAD.WIDE R6, R0, 0x8, R6 ;  /* 0x0000000800067825 */ /* 0x001fcc00078e0206 */
[----:B------:R-:W-:Y:S01]  /*0310*/  STG.E.64 desc[UR4][R6.64], R2 ;  /* 0x0000000206007986 */ /* 0x000fe2000c101b04 */
[----:B------:R-:W-:Y:S05]  /*0320*/  EXIT ;  /* 0x000000000000794d */ /* 0x000fea0003800000 */
        .weak           $__internal_5_$__cuda_sm20_div_rn_f64_full
        .type           $__internal_5_$__cuda_sm20_div_rn_f64_full,@function
        .size           $__internal_5_$__cuda_sm20_div_rn_f64_full,(.L_x_286 - $__internal_5_$__cuda_sm20_div_rn_f64_full)
$__internal_5_$__cuda_sm20_div_rn_f64_full:
        /* <DEDUP_REMOVED lines=67> */
.L_x_164:
        /* <DEDUP_REMOVED lines=16> */
.L_x_167:
[----:B------:R-:W-:Y:S01]  /*0860*/  LOP3.LUT R15, R7, 0x80000, RZ, 0xfc, !PT ;  /* 0x00080000070f7812 */ /* 0x000fe200078efcff */
[----:B------:R-:W-:Y:S01]  /*0870*/  IMAD.MOV.U32 R14, RZ, RZ, R6 ;  /* 0x000000ffff0e7224 */ /* 0x000fe200078e0006 */
[----:B------:R-:W-:Y:S06]  /*0880*/  BRA `(.L_x_165) ;  /* 0x0000000000087947 */ /* 0x000fec0003800000 */
.L_x_166:
[----:B------:R-:W-:Y:S01]  /*0890*/  LOP3.LUT R15, R9, 0x80000, RZ, 0xfc, !PT ;  /* 0x00080000090f7812 */ /* 0x000fe200078efcff */
[----:B------:R-:W-:-:S07]  /*08a0*/  IMAD.MOV.U32 R14, RZ, RZ, R8 ;  /* 0x000000ffff0e7224 */ /* 0x000fce00078e0008 */
.L_x_165:
[----:B------:R-:W-:Y:S05]  /*08b0*/  BSYNC.RECONVERGENT B1 ;  /* 0x0000000000017941 */ /* 0x000fea0003800200 */
.L_x_163:
[----:B------:R-:W-:Y:S02]  /*08c0*/  IMAD.MOV.U32 R13, RZ, RZ, 0x0 ;  /* 0x00000000ff0d7424 */ /* 0x000fe400078e00ff */
[----:B------:R-:W-:Y:S02]  /*08d0*/  IMAD.MOV.U32 R2, RZ, RZ, R14 ;  /* 0x000000ffff027224 */ /* 0x000fe400078e000e */
[----:B------:R-:W-:Y:S01]  /*08e0*/  IMAD.MOV.U32 R3, RZ, RZ, R15 ;  /* 0x000000ffff037224 */ /* 0x000fe200078e000f */
[----:B------:R-:W-:Y:S06]  /*08f0*/  RET.REL.NODEC R12 `(_Z20apply_correction_f64PKdS0_PKiPdi) ;  /* 0xfffffff40cc07950 */ /* 0x000fec0003c3ffff */
.L_x_168:
        /* <DEDUP_REMOVED lines=16> */
.L_x_286:


//--------------------- .nv.shared.reserved.0     --------------------------
	.section	.nv.shared.reserved.0,"aw",@nobits
	.weak		__nv_reservedSMEM_offset_0_alias
	.size		__nv_reservedSMEM_offset_0_alias, 0, 64
	.other		__nv_reservedSMEM_offset_0_alias,@"STO_CUDA_RESERVED_SHARED STV_DEFAULT"
__nv_reservedSMEM_offset_0_alias:
	.zero		0
	.zero		64


//--------------------- .nv.constant0._Z22compute_phi_powers_f64Pdii --------------------------
	.section	.nv.constant0._Z22compute_phi_powers_f64Pdii,"a",@progbits
	.sectionflags	@""
	.align	4
.nv.constant0._Z22compute_phi_powers_f64Pdii:
	.zero		912


//--------------------- .nv.constant0._Z28apply_correction_by_name_f64PKdPKiS2_Pdi --------------------------
	.section	.nv.constant0._Z28apply_correction_by_name_f64PKdPKiS2_Pdi,"a",@progbits
	.sectionflags	@""
	.align	4
.nv.constant0._Z28apply_correction_by_name_f64PKdPKiS2_Pdi:
	.zero		932


//--------------------- .nv.constant0._Z20compute_e_star_n_f64PKdS0_PKiiPdi --------------------------
	.section	.nv.constant0._Z20compute_e_star_n_f64PKdS0_PKiiPdi,"a",@progbits
	.sectionflags	@""
	.align	4
.nv.constant0._Z20compute_e_star_n_f64PKdS0_PKiiPdi:
	.zero		940


//--------------------- .nv.constant0._Z26apply_correction_chain_f64PdPKdPKiS3_S3_S_ii --------------------------
	.section	.nv.constant0._Z26apply_correction_chain_f64PdPKdPKiS3_S3_S_ii,"a",@progbits
	.sectionflags	@""
	.align	4
.nv.constant0._Z26apply_correction_chain_f64PdPKdPKiS3_S3_S_ii:
	.zero		952


//--------------------- .nv.constant0._Z32apply_deep_recursion_penalty_f64PKdPdi --------------------------
	.section	.nv.constant0._Z32apply_deep_recursion_penalty_f64PKdPdi,"a",@progbits
	.sectionflags	@""
	.align	4
.nv.constant0._Z32apply_deep_recursion_penalty_f64PKdPdi:
	.zero		916


//--------------------- .nv.constant0._Z26apply_base_suppression_f64PKdPdi --------------------------
	.section	.nv.constant0._Z26apply_base_suppression_f64PKdPdi,"a",@progbits
	.sectionflags	@""
	.align	4
.nv.constant0._Z26apply_base_suppression_f64PKdPdi:
	.zero		916


//--------------------- .nv.constant0._Z29apply_fixed_point_penalty_f64PKdPdi --------------------------
	.section	.nv.constant0._Z29apply_fixed_point_penalty_f64PKdPdi,"a",@progbits
	.sectionflags	@""
	.align	4
.nv.constant0._Z29apply_fixed_point_penalty_f64PKdPdi:
	.zero		916


//--------------------- .nv.constant0._Z24apply_double_inverse_f64PKdPdi --------------------------
	.section	.nv.constant0._Z24apply_double_inverse_f64PKdPdi,"a",@progbits
	.sectionflags	@""
	.align	4
.nv.constant0._Z24apply_double_inverse_f64PKdPdi:
	.zero		916


//--------------------- .nv.constant0._Z27apply_recursion_penalty_f64PKdPdi --------------------------
	.section	.nv.constant0._Z27apply_recursion_penalty_f64PKdPdi,"a",@progbits
	.sectionflags	@""
	.align	4
.nv.constant0._Z27apply_recursion_penalty_f64PKdPdi:
	.zero		916


//--------------------- .nv.constant0._Z29apply_winding_instability_f64PKdPdi --------------------------
	.section	.nv.constant0._Z29apply_winding_instability_f64PKdPdi,"a",@progbits
	.sectionflags	@""
	.align	4
.nv.constant0._Z29apply_winding_instability_f64PKdPdi:
	.zero		916


//--------------------- .nv.constant0._Z28apply_special_correction_f64PKdPKiPdi --------------------------
	.section	.nv.constant0._Z28apply_special_correction_f64PKdPKiPdi,"a",@progbits
	.sectionflags	@""
	.align	4
.nv.constant0._Z28apply_special_correction_f64PKdPKiPdi:
	.zero		924


//--------------------- .nv.constant0._Z28apply_correction_uniform_f64PKddiPdi --------------------------
	.section	.nv.constant0._Z28apply_correction_uniform_f64PKddiPdi,"a",@progbits
	.sectionflags	@""
	.align	4
.nv.constant0._Z28apply_correction_uniform_f64PKddiPdi:
	.zero		932


//--------------------- .nv.constant0._Z20apply_correction_f32PKfS0_PKiPfi --------------------------
	.section	.nv.constant0._Z20apply_correction_f32PKfS0_PKiPfi,"a",@progbits
	.sectionflags	@""
	.align	4
.nv.constant0._Z20apply_correction_f32PKfS0_PKiPfi:
	.zero		932


//--------------------- .nv.constant0._Z20apply_correction_f64PKdS0_PKiPdi --------------------------
	.section	.nv.constant0._Z20apply_correction_f64PKdS0_PKiPdi,"a",@progbits
	.sectionflags	@""
	.align	4
.nv.constant0._Z20apply_correction_f64PKdS0_PKiPdi:
	.zero		932


//--------------------- SYMBOLS --------------------------

	.type		.nv.reservedSmem.offset0,@object
	.size		.nv.reservedSmem.offset0,0x4
